//
// Generated by NVIDIA NVVM Compiler
//
// Compiler Build ID: CL-36424714
// Cuda compilation tools, release 13.0, V13.0.88
// Based on NVVM 20.0.0
//

.version 9.0
.target sm_100
.address_size 64

	// .globl	_Z23build_contingency_tablePmPtS0_ii
.global .align 1 .b8 _ZN34_INTERNAL_b01a206f_4_k_cu_e1699f554cuda3std3__45__cpo5beginE[1];
.global .align 1 .b8 _ZN34_INTERNAL_b01a206f_4_k_cu_e1699f554cuda3std3__45__cpo3endE[1];
.global .align 1 .b8 _ZN34_INTERNAL_b01a206f_4_k_cu_e1699f554cuda3std3__45__cpo6cbeginE[1];
.global .align 1 .b8 _ZN34_INTERNAL_b01a206f_4_k_cu_e1699f554cuda3std3__45__cpo4cendE[1];
.global .align 1 .b8 _ZN34_INTERNAL_b01a206f_4_k_cu_e1699f554cuda3std3__45__cpo6rbeginE[1];
.global .align 1 .b8 _ZN34_INTERNAL_b01a206f_4_k_cu_e1699f554cuda3std3__45__cpo4rendE[1];
.global .align 1 .b8 _ZN34_INTERNAL_b01a206f_4_k_cu_e1699f554cuda3std3__45__cpo7crbeginE[1];
.global .align 1 .b8 _ZN34_INTERNAL_b01a206f_4_k_cu_e1699f554cuda3std3__45__cpo5crendE[1];
.global .align 1 .b8 _ZN34_INTERNAL_b01a206f_4_k_cu_e1699f554cuda3std3__436_GLOBAL__N__b01a206f_4_k_cu_e1699f556ignoreE[1];
.global .align 1 .b8 _ZN34_INTERNAL_b01a206f_4_k_cu_e1699f554cuda3std3__419piecewise_constructE[1];
.global .align 1 .b8 _ZN34_INTERNAL_b01a206f_4_k_cu_e1699f554cuda3std3__48in_placeE[1];
.global .align 1 .b8 _ZN34_INTERNAL_b01a206f_4_k_cu_e1699f554cuda3std3__420unreachable_sentinelE[1];
.global .align 1 .b8 _ZN34_INTERNAL_b01a206f_4_k_cu_e1699f554cuda3std3__47nulloptE[1];
.global .align 1 .b8 _ZN34_INTERNAL_b01a206f_4_k_cu_e1699f554cuda3std3__48unexpectE[1];
.global .align 1 .b8 _ZN34_INTERNAL_b01a206f_4_k_cu_e1699f554cuda3std6ranges3__45__cpo4swapE[1];
.global .align 1 .b8 _ZN34_INTERNAL_b01a206f_4_k_cu_e1699f554cuda3std6ranges3__45__cpo9iter_moveE[1];
.global .align 1 .b8 _ZN34_INTERNAL_b01a206f_4_k_cu_e1699f554cuda3std6ranges3__45__cpo5beginE[1];
.global .align 1 .b8 _ZN34_INTERNAL_b01a206f_4_k_cu_e1699f554cuda3std6ranges3__45__cpo3endE[1];
.global .align 1 .b8 _ZN34_INTERNAL_b01a206f_4_k_cu_e1699f554cuda3std6ranges3__45__cpo6cbeginE[1];
.global .align 1 .b8 _ZN34_INTERNAL_b01a206f_4_k_cu_e1699f554cuda3std6ranges3__45__cpo4cendE[1];
.global .align 1 .b8 _ZN34_INTERNAL_b01a206f_4_k_cu_e1699f554cuda3std6ranges3__45__cpo7advanceE[1];
.global .align 1 .b8 _ZN34_INTERNAL_b01a206f_4_k_cu_e1699f554cuda3std6ranges3__45__cpo9iter_swapE[1];
.global .align 1 .b8 _ZN34_INTERNAL_b01a206f_4_k_cu_e1699f554cuda3std6ranges3__45__cpo4nextE[1];
.global .align 1 .b8 _ZN34_INTERNAL_b01a206f_4_k_cu_e1699f554cuda3std6ranges3__45__cpo4prevE[1];
.global .align 1 .b8 _ZN34_INTERNAL_b01a206f_4_k_cu_e1699f554cuda3std6ranges3__45__cpo4dataE[1];
.global .align 1 .b8 _ZN34_INTERNAL_b01a206f_4_k_cu_e1699f554cuda3std6ranges3__45__cpo5cdataE[1];
.global .align 1 .b8 _ZN34_INTERNAL_b01a206f_4_k_cu_e1699f554cuda3std6ranges3__45__cpo4sizeE[1];
.global .align 1 .b8 _ZN34_INTERNAL_b01a206f_4_k_cu_e1699f554cuda3std6ranges3__45__cpo5ssizeE[1];
.global .align 1 .b8 _ZN34_INTERNAL_b01a206f_4_k_cu_e1699f554cuda3std6ranges3__45__cpo8distanceE[1];
.global .align 1 .b8 _ZN34_INTERNAL_b01a206f_4_k_cu_e1699f556thrust24THRUST_300001_SM_1000_NS8cuda_cub3parE[1];
.global .align 1 .b8 _ZN34_INTERNAL_b01a206f_4_k_cu_e1699f556thrust24THRUST_300001_SM_1000_NS8cuda_cub10par_nosyncE[1];
.global .align 1 .b8 _ZN34_INTERNAL_b01a206f_4_k_cu_e1699f556thrust24THRUST_300001_SM_1000_NS6system6detail10sequential3seqE[1];
.global .align 1 .b8 _ZN34_INTERNAL_b01a206f_4_k_cu_e1699f556thrust24THRUST_300001_SM_1000_NS6system3cpp3parE[1];
.global .align 1 .b8 _ZN34_INTERNAL_b01a206f_4_k_cu_e1699f556thrust24THRUST_300001_SM_1000_NS12placeholders2_1E[1];
.global .align 1 .b8 _ZN34_INTERNAL_b01a206f_4_k_cu_e1699f556thrust24THRUST_300001_SM_1000_NS12placeholders2_2E[1];
.global .align 1 .b8 _ZN34_INTERNAL_b01a206f_4_k_cu_e1699f556thrust24THRUST_300001_SM_1000_NS12placeholders2_3E[1];
.global .align 1 .b8 _ZN34_INTERNAL_b01a206f_4_k_cu_e1699f556thrust24THRUST_300001_SM_1000_NS12placeholders2_4E[1];
.global .align 1 .b8 _ZN34_INTERNAL_b01a206f_4_k_cu_e1699f556thrust24THRUST_300001_SM_1000_NS12placeholders2_5E[1];
.global .align 1 .b8 _ZN34_INTERNAL_b01a206f_4_k_cu_e1699f556thrust24THRUST_300001_SM_1000_NS12placeholders2_6E[1];
.global .align 1 .b8 _ZN34_INTERNAL_b01a206f_4_k_cu_e1699f556thrust24THRUST_300001_SM_1000_NS12placeholders2_7E[1];
.global .align 1 .b8 _ZN34_INTERNAL_b01a206f_4_k_cu_e1699f556thrust24THRUST_300001_SM_1000_NS12placeholders2_8E[1];
.global .align 1 .b8 _ZN34_INTERNAL_b01a206f_4_k_cu_e1699f556thrust24THRUST_300001_SM_1000_NS12placeholders2_9E[1];
.global .align 1 .b8 _ZN34_INTERNAL_b01a206f_4_k_cu_e1699f556thrust24THRUST_300001_SM_1000_NS12placeholders3_10E[1];
.global .align 1 .b8 _ZN34_INTERNAL_b01a206f_4_k_cu_e1699f556thrust24THRUST_300001_SM_1000_NS3seqE[1];
.global .align 1 .b8 _ZN34_INTERNAL_b01a206f_4_k_cu_e1699f556thrust24THRUST_300001_SM_1000_NS6deviceE[1];

.visible .entry _Z23build_contingency_tablePmPtS0_ii(
	.param .u64 .ptr .align 1 _Z23build_contingency_tablePmPtS0_ii_param_0,
	.param .u64 .ptr .align 1 _Z23build_contingency_tablePmPtS0_ii_param_1,
	.param .u64 .ptr .align 1 _Z23build_contingency_tablePmPtS0_ii_param_2,
	.param .u32 _Z23build_contingency_tablePmPtS0_ii_param_3,
	.param .u32 _Z23build_contingency_tablePmPtS0_ii_param_4
)
{
	.reg .pred 	%p<6>;
	.reg .b16 	%rs<25>;
	.reg .b32 	%r<35>;
	.reg .b64 	%rd<32>;

	ld.param.u64 	%rd8, [_Z23build_contingency_tablePmPtS0_ii_param_0];
	ld.param.u64 	%rd9, [_Z23build_contingency_tablePmPtS0_ii_param_1];
	ld.param.u64 	%rd10, [_Z23build_contingency_tablePmPtS0_ii_param_2];
	ld.param.u32 	%r12, [_Z23build_contingency_tablePmPtS0_ii_param_3];
	ld.param.u32 	%r13, [_Z23build_contingency_tablePmPtS0_ii_param_4];
	mov.u32 	%r14, %tid.x;
	mov.u32 	%r15, %ctaid.x;
	mov.u32 	%r1, %ntid.x;
	mad.lo.s32 	%r33, %r15, %r1, %r14;
	setp.ge.s32 	%p1, %r33, %r13;
	@%p1 bra 	$L__BB0_8;
	setp.lt.s32 	%p2, %r12, 1;
	@%p2 bra 	$L__BB0_8;
	cvta.to.global.u64 	%rd1, %rd8;
	cvta.to.global.u64 	%rd2, %rd10;
	cvta.to.global.u64 	%rd3, %rd9;
	mov.u32 	%r16, %nctaid.x;
	mul.lo.s32 	%r3, %r1, %r16;
$L__BB0_3:
	mul.lo.s32 	%r18, %r33, 3;
	mul.wide.s32 	%rd11, %r18, 2;
	add.s64 	%rd4, %rd2, %rd11;
	mul.lo.s32 	%r5, %r33, 27;
	mov.b32 	%r34, 0;
$L__BB0_4:
	cvt.u16.u32 	%rs7, %r34;
	mul.lo.s16 	%rs8, %rs7, 57;
	shr.u16 	%rs9, %rs8, 9;
	cvt.u32.u16 	%r7, %rs9;
	mul.lo.s16 	%rs10, %rs9, 9;
	sub.s16 	%rs11, %rs7, %rs10;
	and.b16  	%rs12, %rs11, 255;
	mul.lo.s16 	%rs13, %rs12, 86;
	shr.u16 	%rs14, %rs13, 8;
	cvt.u32.u16 	%r8, %rs14;
	mul.lo.s16 	%rs15, %rs7, 171;
	shr.u16 	%rs16, %rs15, 9;
	mul.lo.s16 	%rs17, %rs16, 3;
	sub.s16 	%rs18, %rs7, %rs17;
	cvt.u32.u16 	%r19, %rs18;
	and.b32  	%r9, %r19, 255;
	add.s32 	%r20, %r5, %r34;
	mul.wide.s32 	%rd13, %r20, 2;
	add.s64 	%rd5, %rd3, %rd13;
	ld.global.u16 	%rs23, [%rd5];
	mov.b16 	%rs24, 0;
	mov.b64 	%rd31, 0;
$L__BB0_5:
	ld.global.u16 	%rs19, [%rd4];
	mul.wide.u16 	%r21, %rs19, 3;
	add.s32 	%r22, %r21, %r7;
	mul.lo.s32 	%r23, %r22, %r12;
	cvt.u64.u32 	%rd14, %r23;
	add.s64 	%rd15, %rd31, %rd14;
	shl.b64 	%rd16, %rd15, 3;
	add.s64 	%rd17, %rd1, %rd16;
	ld.global.u64 	%rd18, [%rd17];
	ld.global.u16 	%rs20, [%rd4+2];
	mul.wide.u16 	%r24, %rs20, 3;
	add.s32 	%r25, %r24, %r8;
	mul.lo.s32 	%r26, %r25, %r12;
	cvt.u64.u32 	%rd19, %r26;
	add.s64 	%rd20, %rd31, %rd19;
	shl.b64 	%rd21, %rd20, 3;
	add.s64 	%rd22, %rd1, %rd21;
	ld.global.u64 	%rd23, [%rd22];
	and.b64  	%rd24, %rd23, %rd18;
	ld.global.u16 	%rs21, [%rd4+4];
	mul.wide.u16 	%r27, %rs21, 3;
	add.s32 	%r28, %r27, %r9;
	mul.lo.s32 	%r29, %r28, %r12;
	cvt.u64.u32 	%rd25, %r29;
	add.s64 	%rd26, %rd31, %rd25;
	shl.b64 	%rd27, %rd26, 3;
	add.s64 	%rd28, %rd1, %rd27;
	ld.global.u64 	%rd29, [%rd28];
	and.b64  	%rd30, %rd24, %rd29;
	popc.b64 	%r30, %rd30;
	cvt.u16.u32 	%rs22, %r30;
	add.s16 	%rs23, %rs23, %rs22;
	st.global.u16 	[%rd5], %rs23;
	add.s16 	%rs24, %rs24, 1;
	cvt.u32.u16 	%r31, %rs24;
	and.b32  	%r32, %r31, 255;
	setp.gt.s32 	%p3, %r12, %r32;
	add.s64 	%rd31, %rd31, 1;
	@%p3 bra 	$L__BB0_5;
	add.s32 	%r34, %r34, 1;
	setp.ne.s32 	%p4, %r34, 27;
	@%p4 bra 	$L__BB0_4;
	add.s32 	%r33, %r33, %r3;
	setp.lt.s32 	%p5, %r33, %r13;
	@%p5 bra 	$L__BB0_3;
$L__BB0_8:
	ret;

}
	// .globl	_Z8k2_scorePtS_Pdi
.visible .entry _Z8k2_scorePtS_Pdi(
	.param .u64 .ptr .align 1 _Z8k2_scorePtS_Pdi_param_0,
	.param .u64 .ptr .align 1 _Z8k2_scorePtS_Pdi_param_1,
	.param .u64 .ptr .align 1 _Z8k2_scorePtS_Pdi_param_2,
	.param .u32 _Z8k2_scorePtS_Pdi_param_3
)
{
	.reg .pred 	%p<12>;
	.reg .b16 	%rs<6>;
	.reg .b32 	%r<47>;
	.reg .b32 	%f<55>;
	.reg .b64 	%rd<12>;
	.reg .b64 	%fd<20>;

	ld.param.u64 	%rd7, [_Z8k2_scorePtS_Pdi_param_0];
	ld.param.u64 	%rd8, [_Z8k2_scorePtS_Pdi_param_1];
	ld.param.u64 	%rd9, [_Z8k2_scorePtS_Pdi_param_2];
	ld.param.u32 	%r15, [_Z8k2_scorePtS_Pdi_param_3];
	mov.u32 	%r16, %tid.x;
	mov.u32 	%r17, %ctaid.x;
	mov.u32 	%r1, %ntid.x;
	mad.lo.s32 	%r42, %r17, %r1, %r16;
	setp.ge.s32 	%p1, %r42, %r15;
	@%p1 bra 	$L__BB1_14;
	mov.u32 	%r18, %nctaid.x;
	mul.lo.s32 	%r3, %r1, %r18;
	cvta.to.global.u64 	%rd1, %rd8;
	cvta.to.global.u64 	%rd2, %rd7;
	cvta.to.global.u64 	%rd3, %rd9;
$L__BB1_2:
	mul.lo.s32 	%r5, %r42, 27;
	mul.wide.s32 	%rd10, %r42, 8;
	add.s64 	%rd4, %rd3, %rd10;
	ld.global.f64 	%fd19, [%rd4];
	mov.b32 	%r43, 0;
$L__BB1_3:
	add.s32 	%r21, %r43, %r5;
	mul.wide.s32 	%rd11, %r21, 2;
	add.s64 	%rd5, %rd1, %rd11;
	add.s64 	%rd6, %rd2, %rd11;
	mov.b32 	%r44, 1;
$L__BB1_4:
	cvt.rn.f32.u32 	%f1, %r44;
	mov.b32 	%r22, %f1;
	add.s32 	%r23, %r22, -1059760811;
	and.b32  	%r24, %r23, -8388608;
	sub.s32 	%r25, %r22, %r24;
	mov.b32 	%f2, %r25;
	cvt.rn.f32.s32 	%f3, %r24;
	fma.rn.f32 	%f4, %f3, 0f34000000, 0f00000000;
	add.f32 	%f5, %f2, 0fBF800000;
	fma.rn.f32 	%f6, %f5, 0fBE055027, 0f3E1039F6;
	fma.rn.f32 	%f7, %f6, %f5, 0fBDF8CDCC;
	fma.rn.f32 	%f8, %f7, %f5, 0f3E0F2955;
	fma.rn.f32 	%f9, %f8, %f5, 0fBE2AD8B9;
	fma.rn.f32 	%f10, %f9, %f5, 0f3E4CED0B;
	fma.rn.f32 	%f11, %f10, %f5, 0fBE7FFF22;
	fma.rn.f32 	%f12, %f11, %f5, 0f3EAAAA78;
	fma.rn.f32 	%f13, %f12, %f5, 0fBF000000;
	mul.f32 	%f14, %f5, %f13;
	fma.rn.f32 	%f15, %f14, %f5, %f5;
	fma.rn.f32 	%f16, %f4, 0f3F317218, %f15;
	setp.gt.u32 	%p2, %r22, 2139095039;
	fma.rn.f32 	%f17, %f1, 0f7F800000, 0f7F800000;
	selp.f32 	%f18, %f17, %f16, %p2;
	cvt.f64.f32 	%fd11, %f18;
	add.f64 	%fd19, %fd19, %fd11;
	st.global.f64 	[%rd4], %fd19;
	add.s32 	%r8, %r44, 1;
	ld.global.u16 	%rs1, [%rd5];
	cvt.u32.u16 	%r26, %rs1;
	ld.global.u16 	%rs5, [%rd6];
	cvt.u32.u16 	%r27, %rs5;
	add.s32 	%r28, %r26, %r27;
	add.s32 	%r29, %r28, 1;
	setp.lt.u32 	%p3, %r44, %r29;
	mov.u32 	%r44, %r8;
	@%p3 bra 	$L__BB1_4;
	setp.eq.s16 	%p4, %rs1, 0;
	@%p4 bra 	$L__BB1_9;
	mov.b32 	%r45, 1;
$L__BB1_7:
	cvt.rn.f32.u32 	%f19, %r45;
	mov.b32 	%r31, %f19;
	add.s32 	%r32, %r31, -1059760811;
	and.b32  	%r33, %r32, -8388608;
	sub.s32 	%r34, %r31, %r33;
	mov.b32 	%f20, %r34;
	cvt.rn.f32.s32 	%f21, %r33;
	fma.rn.f32 	%f22, %f21, 0f34000000, 0f00000000;
	add.f32 	%f23, %f20, 0fBF800000;
	fma.rn.f32 	%f24, %f23, 0fBE055027, 0f3E1039F6;
	fma.rn.f32 	%f25, %f24, %f23, 0fBDF8CDCC;
	fma.rn.f32 	%f26, %f25, %f23, 0f3E0F2955;
	fma.rn.f32 	%f27, %f26, %f23, 0fBE2AD8B9;
	fma.rn.f32 	%f28, %f27, %f23, 0f3E4CED0B;
	fma.rn.f32 	%f29, %f28, %f23, 0fBE7FFF22;
	fma.rn.f32 	%f30, %f29, %f23, 0f3EAAAA78;
	fma.rn.f32 	%f31, %f30, %f23, 0fBF000000;
	mul.f32 	%f32, %f23, %f31;
	fma.rn.f32 	%f33, %f32, %f23, %f23;
	fma.rn.f32 	%f34, %f22, 0f3F317218, %f33;
	setp.gt.u32 	%p5, %r31, 2139095039;
	fma.rn.f32 	%f35, %f19, 0f7F800000, 0f7F800000;
	selp.f32 	%f36, %f35, %f34, %p5;
	cvt.f64.f32 	%fd12, %f36;
	sub.f64 	%fd19, %fd19, %fd12;
	st.global.f64 	[%rd4], %fd19;
	add.s32 	%r10, %r45, 1;
	ld.global.u16 	%r35, [%rd5];
	setp.lt.u32 	%p6, %r45, %r35;
	mov.u32 	%r45, %r10;
	@%p6 bra 	$L__BB1_7;
	ld.global.u16 	%rs5, [%rd6];
$L__BB1_9:
	setp.eq.s16 	%p7, %rs5, 0;
	@%p7 bra 	$L__BB1_12;
	mov.b32 	%r46, 1;
$L__BB1_11:
	cvt.rn.f32.u32 	%f37, %r46;
	mov.b32 	%r37, %f37;
	add.s32 	%r38, %r37, -1059760811;
	and.b32  	%r39, %r38, -8388608;
	sub.s32 	%r40, %r37, %r39;
	mov.b32 	%f38, %r40;
	cvt.rn.f32.s32 	%f39, %r39;
	fma.rn.f32 	%f40, %f39, 0f34000000, 0f00000000;
	add.f32 	%f41, %f38, 0fBF800000;
	fma.rn.f32 	%f42, %f41, 0fBE055027, 0f3E1039F6;
	fma.rn.f32 	%f43, %f42, %f41, 0fBDF8CDCC;
	fma.rn.f32 	%f44, %f43, %f41, 0f3E0F2955;
	fma.rn.f32 	%f45, %f44, %f41, 0fBE2AD8B9;
	fma.rn.f32 	%f46, %f45, %f41, 0f3E4CED0B;
	fma.rn.f32 	%f47, %f46, %f41, 0fBE7FFF22;
	fma.rn.f32 	%f48, %f47, %f41, 0f3EAAAA78;
	fma.rn.f32 	%f49, %f48, %f41, 0fBF000000;
	mul.f32 	%f50, %f41, %f49;
	fma.rn.f32 	%f51, %f50, %f41, %f41;
	fma.rn.f32 	%f52, %f40, 0f3F317218, %f51;
	setp.gt.u32 	%p8, %r37, 2139095039;
	fma.rn.f32 	%f53, %f37, 0f7F800000, 0f7F800000;
	selp.f32 	%f54, %f53, %f52, %p8;
	cvt.f64.f32 	%fd13, %f54;
	sub.f64 	%fd19, %fd19, %fd13;
	st.global.f64 	[%rd4], %fd19;
	add.s32 	%r12, %r46, 1;
	ld.global.u16 	%r41, [%rd6];
	setp.lt.u32 	%p9, %r46, %r41;
	mov.u32 	%r46, %r12;
	@%p9 bra 	$L__BB1_11;
$L__BB1_12:
	add.s32 	%r43, %r43, 1;
	setp.ne.s32 	%p10, %r43, 27;
	@%p10 bra 	$L__BB1_3;
	add.s32 	%r42, %r42, %r3;
	setp.lt.s32 	%p11, %r42, %r15;
	@%p11 bra 	$L__BB1_2;
$L__BB1_14:
	ret;

}
	// .globl	_ZN3cub18CUB_300001_SM_10006detail11EmptyKernelIvEEvv
.visible .entry _ZN3cub18CUB_300001_SM_10006detail11EmptyKernelIvEEvv()
{


	ret;

}


// ===== COMPILED SASS (sm_100) =====

	.target	sm_100

	.elftype	@"ET_EXEC"


//--------------------- .note.nv.tkinfo           --------------------------
	.section	.note.nv.tkinfo,"",@"SHT_NOTE"
	.sectionflags	@"SHF_NOTE_NV_TKINFO"
	.tkinfo
        /*0018*/ 	.word	0x00000002
        /*0030*/ 	.string	""
        /*0030*/ 	.string	"ptxas"
        /*0030*/ 	.string	"Cuda compilation tools, release 13.0, V13.0.88"
        /*0030*/ 	.string	"Build cuda_13.0.r13.0/compiler.36424714_0"
        /*0030*/ 	.string	"-arch sm_100 -m 64 "



//--------------------- .note.nv.cuinfo           --------------------------
	.section	.note.nv.cuinfo,"",@"SHT_NOTE"
	.sectionflags	@"SHF_NOTE_NV_CUINFO"
        /*0018*/ 	.short	0x0002
        /*001a*/ 	.short	0x0064
        /*001c*/ 	.short	0x0082
	.zero		2


//--------------------- .nv.info                  --------------------------
	.section	.nv.info,"",@"SHT_CUDA_INFO"
	.align	4


	//----- nvinfo : EIATTR_REGCOUNT
	.align		4
        /*0000*/ 	.byte	0x04, 0x2f
        /*0002*/ 	.short	(.L_46 - .L_45)
	.align		4
.L_45:
        /*0004*/ 	.word	index@(_Z23build_contingency_tablePmPtS0_ii)
        /*0008*/ 	.word	0x0000001d


	//----- nvinfo : EIATTR_FRAME_SIZE
	.align		4
.L_46:
        /*000c*/ 	.byte	0x04, 0x11
        /*000e*/ 	.short	(.L_48 - .L_47)
	.align		4
.L_47:
        /*0010*/ 	.word	index@(_Z23build_contingency_tablePmPtS0_ii)
        /*0014*/ 	.word	0x00000000


	//----- nvinfo : EIATTR_REGCOUNT
	.align		4
.L_48:
        /*0018*/ 	.byte	0x04, 0x2f
        /*001a*/ 	.short	(.L_50 - .L_49)
	.align		4
.L_49:
        /*001c*/ 	.word	index@(_Z8k2_scorePtS_Pdi)
        /*0020*/ 	.word	0x00000018


	//----- nvinfo : EIATTR_FRAME_SIZE
	.align		4
.L_50:
        /*0024*/ 	.byte	0x04, 0x11
        /*0026*/ 	.short	(.L_52 - .L_51)
	.align		4
.L_51:
        /*0028*/ 	.word	index@(_Z8k2_scorePtS_Pdi)
        /*002c*/ 	.word	0x00000000


	//----- nvinfo : EIATTR_REGCOUNT
	.align		4
.L_52:
        /*0030*/ 	.byte	0x04, 0x2f
        /*0032*/ 	.short	(.L_54 - .L_53)
	.align		4
.L_53:
        /*0034*/ 	.word	index@(_ZN3cub18CUB_300001_SM_10006detail11EmptyKernelIvEEvv)
        /*0038*/ 	.word	0x00000004


	//----- nvinfo : EIATTR_FRAME_SIZE
	.align		4
.L_54:
        /*003c*/ 	.byte	0x04, 0x11
        /*003e*/ 	.short	(.L_56 - .L_55)
	.align		4
.L_55:
        /*0040*/ 	.word	index@(_ZN3cub18CUB_300001_SM_10006detail11EmptyKernelIvEEvv)
        /*0044*/ 	.word	0x00000000


	//----- nvinfo : EIATTR_MIN_STACK_SIZE
	.align		4
.L_56:
        /*0048*/ 	.byte	0x04, 0x12
        /*004a*/ 	.short	(.L_58 - .L_57)
	.align		4
.L_57:
        /*004c*/ 	.word	index@(_ZN3cub18CUB_300001_SM_10006detail11EmptyKernelIvEEvv)
        /*0050*/ 	.word	0x00000000


	//----- nvinfo : EIATTR_MIN_STACK_SIZE
	.align		4
.L_58:
        /*0054*/ 	.byte	0x04, 0x12
        /*0056*/ 	.short	(.L_60 - .L_59)
	.align		4
.L_59:
        /*0058*/ 	.word	index@(_Z8k2_scorePtS_Pdi)
        /*005c*/ 	.word	0x00000000


	//----- nvinfo : EIATTR_MIN_STACK_SIZE
	.align		4
.L_60:
        /*0060*/ 	.byte	0x04, 0x12
        /*0062*/ 	.short	(.L_62 - .L_61)
	.align		4
.L_61:
        /*0064*/ 	.word	index@(_Z23build_contingency_tablePmPtS0_ii)
        /*0068*/ 	.word	0x00000000
.L_62:


//--------------------- .nv.compat                --------------------------
	.section	.nv.compat,"",@"SHT_CUDA_COMPAT_INFO"
	.align	4
        /*0000*/ 	.byte	0x02, 0x09, 0x00, 0x00, 0x02, 0x02, 0x01, 0x00, 0x02, 0x05, 0x05, 0x00, 0x03, 0x07, 0x01, 0x01
        /*0010*/ 	.byte	0x02, 0x03, 0x00, 0x00, 0x02, 0x06, 0x01, 0x00, 0x04, 0x0b, 0x08, 0x00, 0x01, 0x00, 0x00, 0x00
        /*0020*/ 	.byte	0x00, 0x00, 0x00, 0x00


//--------------------- .nv.info._ZN3cub18CUB_300001_SM_10006detail11EmptyKernelIvEEvv --------------------------
	.section	.nv.info._ZN3cub18CUB_300001_SM_10006detail11EmptyKernelIvEEvv,"",@"SHT_CUDA_INFO"
	.sectionflags	@""
	.align	4


	//----- nvinfo : EIATTR_CUDA_API_VERSION
	.align		4
        /*0000*/ 	.byte	0x04, 0x37
        /*0002*/ 	.short	(.L_64 - .L_63)
.L_63:
        /*0004*/ 	.word	0x00000082


	//----- nvinfo : EIATTR_SPARSE_MMA_MASK
	.align		4
.L_64:
        /*0008*/ 	.byte	0x03, 0x50
        /*000a*/ 	.short	0x0000


	//----- nvinfo : EIATTR_MAXREG_COUNT
	.align		4
        /*000c*/ 	.byte	0x03, 0x1b
        /*000e*/ 	.short	0x00ff


	//----- nvinfo : EIATTR_MERCURY_ISA_VERSION
	.align		4
        /*0010*/ 	.byte	0x03, 0x5f
        /*0012*/ 	.short	0x0101


	//----- nvinfo : EIATTR_VRC_CTA_INIT_COUNT
	.align		4
        /*0014*/ 	.byte	0x02, 0x4a
	.zero		1
	.zero		1


	//----- nvinfo : EIATTR_EXIT_INSTR_OFFSETS
	.align		4
        /*0018*/ 	.byte	0x04, 0x1c
        /*001a*/ 	.short	(.L_66 - .L_65)


	//   ....[0]....
.L_65:
        /*001c*/ 	.word	0x00000010


	//----- nvinfo : EIATTR_SW_WAR
	.align		4
.L_66:
        /*0020*/ 	.byte	0x04, 0x36
        /*0022*/ 	.short	(.L_68 - .L_67)
.L_67:
        /*0024*/ 	.word	0x00000008
.L_68:


//--------------------- .nv.info._Z8k2_scorePtS_Pdi --------------------------
	.section	.nv.info._Z8k2_scorePtS_Pdi,"",@"SHT_CUDA_INFO"
	.sectionflags	@""
	.align	4


	//----- nvinfo : EIATTR_CUDA_API_VERSION
	.align		4
        /*0000*/ 	.byte	0x04, 0x37
        /*0002*/ 	.short	(.L_70 - .L_69)
.L_69:
        /*0004*/ 	.word	0x00000082


	//----- nvinfo : EIATTR_KPARAM_INFO
	.align		4
.L_70:
        /*0008*/ 	.byte	0x04, 0x17
        /*000a*/ 	.short	(.L_72 - .L_71)
.L_71:
        /*000c*/ 	.word	0x00000000
        /*0010*/ 	.short	0x0003
        /*0012*/ 	.short	0x0018
        /*0014*/ 	.byte	0x00, 0xf0, 0x11, 0x00


	//----- nvinfo : EIATTR_KPARAM_INFO
	.align		4
.L_72:
        /*0018*/ 	.byte	0x04, 0x17
        /*001a*/ 	.short	(.L_74 - .L_73)
.L_73:
        /*001c*/ 	.word	0x00000000
        /*0020*/ 	.short	0x0002
        /*0022*/ 	.short	0x0010
        /*0024*/ 	.byte	0x00, 0xf5, 0x21, 0x00


	//----- nvinfo : EIATTR_KPARAM_INFO
	.align		4
.L_74:
        /*0028*/ 	.byte	0x04, 0x17
        /*002a*/ 	.short	(.L_76 - .L_75)
.L_75:
        /*002c*/ 	.word	0x00000000
        /*0030*/ 	.short	0x0001
        /*0032*/ 	.short	0x0008
        /*0034*/ 	.byte	0x00, 0xf5, 0x21, 0x00


	//----- nvinfo : EIATTR_KPARAM_INFO
	.align		4
.L_76:
        /*0038*/ 	.byte	0x04, 0x17
        /*003a*/ 	.short	(.L_78 - .L_77)
.L_77:
        /*003c*/ 	.word	0x00000000
        /*0040*/ 	.short	0x0000
        /*0042*/ 	.short	0x0000
        /*0044*/ 	.byte	0x00, 0xf5, 0x21, 0x00


	//----- nvinfo : EIATTR_SPARSE_MMA_MASK
	.align		4
.L_78:
        /*0048*/ 	.byte	0x03, 0x50
        /*004a*/ 	.short	0x0000


	//----- nvinfo : EIATTR_MAXREG_COUNT
	.align		4
        /*004c*/ 	.byte	0x03, 0x1b
        /*004e*/ 	.short	0x00ff


	//----- nvinfo : EIATTR_MERCURY_ISA_VERSION
	.align		4
        /*0050*/ 	.byte	0x03, 0x5f
        /*0052*/ 	.short	0x0101


	//----- nvinfo : EIATTR_VRC_CTA_INIT_COUNT
	.align		4
        /*0054*/ 	.byte	0x02, 0x4a
	.zero		1
	.zero		1


	//----- nvinfo : EIATTR_EXIT_INSTR_OFFSETS
	.align		4
        /*0058*/ 	.byte	0x04, 0x1c
        /*005a*/ 	.short	(.L_80 - .L_79)


	//   ....[0]....
.L_79:
        /*005c*/ 	.word	0x00000070


	//   ....[1]....
        /*0060*/ 	.word	0x00000820


	//----- nvinfo : EIATTR_CRS_STACK_SIZE
	.align		4
.L_80:
        /*0064*/ 	.byte	0x04, 0x1e
        /*0066*/ 	.short	(.L_82 - .L_81)
.L_81:
        /*0068*/ 	.word	0x00000000


	//----- nvinfo : EIATTR_CBANK_PARAM_SIZE
	.align		4
.L_82:
        /*006c*/ 	.byte	0x03, 0x19
        /*006e*/ 	.short	0x001c


	//----- nvinfo : EIATTR_PARAM_CBANK
	.align		4
        /*0070*/ 	.byte	0x04, 0x0a
        /*0072*/ 	.short	(.L_84 - .L_83)
	.align		4
.L_83:
        /*0074*/ 	.word	index@(.nv.constant0._Z8k2_scorePtS_Pdi)
        /*0078*/ 	.short	0x0380
        /*007a*/ 	.short	0x001c


	//----- nvinfo : EIATTR_SW_WAR
	.align		4
.L_84:
        /*007c*/ 	.byte	0x04, 0x36
        /*007e*/ 	.short	(.L_86 - .L_85)
.L_85:
        /*0080*/ 	.word	0x00000008
.L_86:


//--------------------- .nv.info._Z23build_contingency_tablePmPtS0_ii --------------------------
	.section	.nv.info._Z23build_contingency_tablePmPtS0_ii,"",@"SHT_CUDA_INFO"
	.sectionflags	@""
	.align	4


	//----- nvinfo : EIATTR_CUDA_API_VERSION
	.align		4
        /*0000*/ 	.byte	0x04, 0x37
        /*0002*/ 	.short	(.L_88 - .L_87)
.L_87:
        /*0004*/ 	.word	0x00000082


	//----- nvinfo : EIATTR_KPARAM_INFO
	.align		4
.L_88:
        /*0008*/ 	.byte	0x04, 0x17
        /*000a*/ 	.short	(.L_90 - .L_89)
.L_89:
        /*000c*/ 	.word	0x00000000
        /*0010*/ 	.short	0x0004
        /*0012*/ 	.short	0x001c
        /*0014*/ 	.byte	0x00, 0xf0, 0x11, 0x00


	//----- nvinfo : EIATTR_KPARAM_INFO
	.align		4
.L_90:
        /*0018*/ 	.byte	0x04, 0x17
        /*001a*/ 	.short	(.L_92 - .L_91)
.L_91:
        /*001c*/ 	.word	0x00000000
        /*0020*/ 	.short	0x0003
        /*0022*/ 	.short	0x0018
        /*0024*/ 	.byte	0x00, 0xf0, 0x11, 0x00


	//----- nvinfo : EIATTR_KPARAM_INFO
	.align		4
.L_92:
        /*0028*/ 	.byte	0x04, 0x17
        /*002a*/ 	.short	(.L_94 - .L_93)
.L_93:
        /*002c*/ 	.word	0x00000000
        /*0030*/ 	.short	0x0002
        /*0032*/ 	.short	0x0010
        /*0034*/ 	.byte	0x00, 0xf5, 0x21, 0x00


	//----- nvinfo : EIATTR_KPARAM_INFO
	.align		4
.L_94:
        /*0038*/ 	.byte	0x04, 0x17
        /*003a*/ 	.short	(.L_96 - .L_95)
.L_95:
        /*003c*/ 	.word	0x00000000
        /*0040*/ 	.short	0x0001
        /*0042*/ 	.short	0x0008
        /*0044*/ 	.byte	0x00, 0xf5, 0x21, 0x00


	//----- nvinfo : EIATTR_KPARAM_INFO
	.align		4
.L_96:
        /*0048*/ 	.byte	0x04, 0x17
        /*004a*/ 	.short	(.L_98 - .L_97)
.L_97:
        /*004c*/ 	.word	0x00000000
        /*0050*/ 	.short	0x0000
        /*0052*/ 	.short	0x0000
        /*0054*/ 	.byte	0x00, 0xf5, 0x21, 0x00


	//----- nvinfo : EIATTR_SPARSE_MMA_MASK
	.align		4
.L_98:
        /*0058*/ 	.byte	0x03, 0x50
        /*005a*/ 	.short	0x0000


	//----- nvinfo : EIATTR_MAXREG_COUNT
	.align		4
        /*005c*/ 	.byte	0x03, 0x1b
        /*005e*/ 	.short	0x00ff


	//----- nvinfo : EIATTR_MERCURY_ISA_VERSION
	.align		4
        /*0060*/ 	.byte	0x03, 0x5f
        /*0062*/ 	.short	0x0101


	//----- nvinfo : EIATTR_VRC_CTA_INIT_COUNT
	.align		4
        /*0064*/ 	.byte	0x02, 0x4a
	.zero		1
	.zero		1


	//----- nvinfo : EIATTR_EXIT_INSTR_OFFSETS
	.align		4
        /*0068*/ 	.byte	0x04, 0x1c
        /*006a*/ 	.short	(.L_100 - .L_99)


	//   ....[0]....
.L_99:
        /*006c*/ 	.word	0x00000070


	//   ....[1]....
        /*0070*/ 	.word	0x000000a0


	//   ....[2]....
        /*0074*/ 	.word	0x00000600


	//----- nvinfo : EIATTR_CRS_STACK_SIZE
	.align		4
.L_100:
        /*0078*/ 	.byte	0x04, 0x1e
        /*007a*/ 	.short	(.L_102 - .L_101)
.L_101:
        /*007c*/ 	.word	0x00000000


	//----- nvinfo : EIATTR_CBANK_PARAM_SIZE
	.align		4
.L_102:
        /*0080*/ 	.byte	0x03, 0x19
        /*0082*/ 	.short	0x0020


	//----- nvinfo : EIATTR_PARAM_CBANK
	.align		4
        /*0084*/ 	.byte	0x04, 0x0a
        /*0086*/ 	.short	(.L_104 - .L_103)
	.align		4
.L_103:
        /*0088*/ 	.word	index@(.nv.constant0._Z23build_contingency_tablePmPtS0_ii)
        /*008c*/ 	.short	0x0380
        /*008e*/ 	.short	0x0020


	//----- nvinfo : EIATTR_SW_WAR
	.align		4
.L_104:
        /*0090*/ 	.byte	0x04, 0x36
        /*0092*/ 	.short	(.L_106 - .L_105)
.L_105:
        /*0094*/ 	.word	0x00000008
.L_106:


//--------------------- .nv.callgraph             --------------------------
	.section	.nv.callgraph,"",@"SHT_CUDA_CALLGRAPH"
	.align	4
	.sectionentsize	8
	.align		4
        /*0000*/ 	.word	0x00000000
	.align		4
        /*0004*/ 	.word	0xffffffff
	.align		4
        /*0008*/ 	.word	0x00000000
	.align		4
        /*000c*/ 	.word	0xfffffffe
	.align		4
        /*0010*/ 	.word	0x00000000
	.align		4
        /*0014*/ 	.word	0xfffffffd
	.align		4
        /*0018*/ 	.word	0x00000000
	.align		4
        /*001c*/ 	.word	0xfffffffc


//--------------------- .nv.constant4             --------------------------
	.section	.nv.constant4,"a",@progbits
	.align	8
	.align		8
.nv.constant4:
        /*0000*/ 	.dword	_ZN34_INTERNAL_b01a206f_4_k_cu_e1699f554cuda3std3__45__cpo5beginE
	.align		8
        /*0008*/ 	.dword	_ZN34_INTERNAL_b01a206f_4_k_cu_e1699f554cuda3std3__45__cpo3endE
	.align		8
        /*0010*/ 	.dword	_ZN34_INTERNAL_b01a206f_4_k_cu_e1699f554cuda3std3__45__cpo6cbeginE
	.align		8
        /*0018*/ 	.dword	_ZN34_INTERNAL_b01a206f_4_k_cu_e1699f554cuda3std3__45__cpo4cendE
	.align		8
        /*0020*/ 	.dword	_ZN34_INTERNAL_b01a206f_4_k_cu_e1699f554cuda3std3__45__cpo6rbeginE
	.align		8
        /*0028*/ 	.dword	_ZN34_INTERNAL_b01a206f_4_k_cu_e1699f554cuda3std3__45__cpo4rendE
	.align		8
        /*0030*/ 	.dword	_ZN34_INTERNAL_b01a206f_4_k_cu_e1699f554cuda3std3__45__cpo7crbeginE
	.align		8
        /*0038*/ 	.dword	_ZN34_INTERNAL_b01a206f_4_k_cu_e1699f554cuda3std3__45__cpo5crendE
	.align		8
        /*0040*/ 	.dword	_ZN34_INTERNAL_b01a206f_4_k_cu_e1699f554cuda3std3__436_GLOBAL__N__b01a206f_4_k_cu_e1699f556ignoreE
	.align		8
        /*0048*/ 	.dword	_ZN34_INTERNAL_b01a206f_4_k_cu_e1699f554cuda3std3__419piecewise_constructE
	.align		8
        /*0050*/ 	.dword	_ZN34_INTERNAL_b01a206f_4_k_cu_e1699f554cuda3std3__48in_placeE
	.align		8
        /*0058*/ 	.dword	_ZN34_INTERNAL_b01a206f_4_k_cu_e1699f554cuda3std3__420unreachable_sentinelE
	.align		8
        /*0060*/ 	.dword	_ZN34_INTERNAL_b01a206f_4_k_cu_e1699f554cuda3std3__47nulloptE
	.align		8
        /*0068*/ 	.dword	_ZN34_INTERNAL_b01a206f_4_k_cu_e1699f554cuda3std3__48unexpectE
	.align		8
        /*0070*/ 	.dword	_ZN34_INTERNAL_b01a206f_4_k_cu_e1699f554cuda3std6ranges3__45__cpo4swapE
	.align		8
        /*0078*/ 	.dword	_ZN34_INTERNAL_b01a206f_4_k_cu_e1699f554cuda3std6ranges3__45__cpo9iter_moveE
	.align		8
        /*0080*/ 	.dword	_ZN34_INTERNAL_b01a206f_4_k_cu_e1699f554cuda3std6ranges3__45__cpo5beginE
	.align		8
        /*0088*/ 	.dword	_ZN34_INTERNAL_b01a206f_4_k_cu_e1699f554cuda3std6ranges3__45__cpo3endE
	.align		8
        /*0090*/ 	.dword	_ZN34_INTERNAL_b01a206f_4_k_cu_e1699f554cuda3std6ranges3__45__cpo6cbeginE
	.align		8
        /*0098*/ 	.dword	_ZN34_INTERNAL_b01a206f_4_k_cu_e1699f554cuda3std6ranges3__45__cpo4cendE
	.align		8
        /*00a0*/ 	.dword	_ZN34_INTERNAL_b01a206f_4_k_cu_e1699f554cuda3std6ranges3__45__cpo7advanceE
	.align		8
        /*00a8*/ 	.dword	_ZN34_INTERNAL_b01a206f_4_k_cu_e1699f554cuda3std6ranges3__45__cpo9iter_swapE
	.align		8
        /*00b0*/ 	.dword	_ZN34_INTERNAL_b01a206f_4_k_cu_e1699f554cuda3std6ranges3__45__cpo4nextE
	.align		8
        /*00b8*/ 	.dword	_ZN34_INTERNAL_b01a206f_4_k_cu_e1699f554cuda3std6ranges3__45__cpo4prevE
	.align		8
        /*00c0*/ 	.dword	_ZN34_INTERNAL_b01a206f_4_k_cu_e1699f554cuda3std6ranges3__45__cpo4dataE
	.align		8
        /*00c8*/ 	.dword	_ZN34_INTERNAL_b01a206f_4_k_cu_e1699f554cuda3std6ranges3__45__cpo5cdataE
	.align		8
        /*00d0*/ 	.dword	_ZN34_INTERNAL_b01a206f_4_k_cu_e1699f554cuda3std6ranges3__45__cpo4sizeE
	.align		8
        /*00d8*/ 	.dword	_ZN34_INTERNAL_b01a206f_4_k_cu_e1699f554cuda3std6ranges3__45__cpo5ssizeE
	.align		8
        /*00e0*/ 	.dword	_ZN34_INTERNAL_b01a206f_4_k_cu_e1699f554cuda3std6ranges3__45__cpo8distanceE
	.align		8
        /*00e8*/ 	.dword	_ZN34_INTERNAL_b01a206f_4_k_cu_e1699f556thrust24THRUST_300001_SM_1000_NS8cuda_cub3parE
	.align		8
        /*00f0*/ 	.dword	_ZN34_INTERNAL_b01a206f_4_k_cu_e1699f556thrust24THRUST_300001_SM_1000_NS8cuda_cub10par_nosyncE
	.align		8
        /*00f8*/ 	.dword	_ZN34_INTERNAL_b01a206f_4_k_cu_e1699f556thrust24THRUST_300001_SM_1000_NS6system6detail10sequential3seqE
	.align		8
        /*0100*/ 	.dword	_ZN34_INTERNAL_b01a206f_4_k_cu_e1699f556thrust24THRUST_300001_SM_1000_NS6system3cpp3parE
	.align		8
        /*0108*/ 	.dword	_ZN34_INTERNAL_b01a206f_4_k_cu_e1699f556thrust24THRUST_300001_SM_1000_NS12placeholders2_1E
	.align		8
        /*0110*/ 	.dword	_ZN34_INTERNAL_b01a206f_4_k_cu_e1699f556thrust24THRUST_300001_SM_1000_NS12placeholders2_2E
	.align		8
        /*0118*/ 	.dword	_ZN34_INTERNAL_b01a206f_4_k_cu_e1699f556thrust24THRUST_300001_SM_1000_NS12placeholders2_3E
	.align		8
        /*0120*/ 	.dword	_ZN34_INTERNAL_b01a206f_4_k_cu_e1699f556thrust24THRUST_300001_SM_1000_NS12placeholders2_4E
	.align		8
        /*0128*/ 	.dword	_ZN34_INTERNAL_b01a206f_4_k_cu_e1699f556thrust24THRUST_300001_SM_1000_NS12placeholders2_5E
	.align		8
        /*0130*/ 	.dword	_ZN34_INTERNAL_b01a206f_4_k_cu_e1699f556thrust24THRUST_300001_SM_1000_NS12placeholders2_6E
	.align		8
        /*0138*/ 	.dword	_ZN34_INTERNAL_b01a206f_4_k_cu_e1699f556thrust24THRUST_300001_SM_1000_NS12placeholders2_7E
	.align		8
        /*0140*/ 	.dword	_ZN34_INTERNAL_b01a206f_4_k_cu_e1699f556thrust24THRUST_300001_SM_1000_NS12placeholders2_8E
	.align		8
        /*0148*/ 	.dword	_ZN34_INTERNAL_b01a206f_4_k_cu_e1699f556thrust24THRUST_300001_SM_1000_NS12placeholders2_9E
	.align		8
        /*0150*/ 	.dword	_ZN34_INTERNAL_b01a206f_4_k_cu_e1699f556thrust24THRUST_300001_SM_1000_NS12placeholders3_10E
	.align		8
        /*0158*/ 	.dword	_ZN34_INTERNAL_b01a206f_4_k_cu_e1699f556thrust24THRUST_300001_SM_1000_NS3seqE
	.align		8
        /*0160*/ 	.dword	_ZN34_INTERNAL_b01a206f_4_k_cu_e1699f556thrust24THRUST_300001_SM_1000_NS6deviceE


//--------------------- .text._ZN3cub18CUB_300001_SM_10006detail11EmptyKernelIvEEvv --------------------------
	.section	.text._ZN3cub18CUB_300001_SM_10006detail11EmptyKernelIvEEvv,"ax",@progbits
	.align	128
        .global         _ZN3cub18CUB_300001_SM_10006detail11EmptyKernelIvEEvv
        .type           _ZN3cub18CUB_300001_SM_10006detail11EmptyKernelIvEEvv,@function
        .size           _ZN3cub18CUB_300001_SM_10006detail11EmptyKernelIvEEvv,(.L_x_17 - _ZN3cub18CUB_300001_SM_10006detail11EmptyKernelIvEEvv)
        .other          _ZN3cub18CUB_300001_SM_10006detail11EmptyKernelIvEEvv,@"STO_CUDA_ENTRY STV_DEFAULT"
_ZN3cub18CUB_300001_SM_10006detail11EmptyKernelIvEEvv:
.text._ZN3cub18CUB_300001_SM_10006detail11EmptyKernelIvEEvv:
[----:B------:R-:W-:Y:S01]  /*0000*/  LDC R1, c[0x0][0x37c] ;  /* 0x0000df00ff017b82 */ /* 0x000fe20000000800 */
[----:B------:R-:W-:Y:S05]  /*0010*/  EXIT ;  /* 0x000000000000794d */ /* 0x000fea0003800000 */
.L_x_0:
[----:B------:R-:W-:-:S00]  /*0020*/  BRA `(.L_x_0) ;  /* 0xfffffffc00fc7947 */ /* 0x000fc0000383ffff */
[----:B------:R-:W-:-:S00]  /*0030*/  NOP ;  /* 0x0000000000007918 */ /* 0x000fc00000000000 */
        /* <DEDUP_REMOVED lines=12> */
.L_x_17:


//--------------------- .text._Z8k2_scorePtS_Pdi  --------------------------
	.section	.text._Z8k2_scorePtS_Pdi,"ax",@progbits
	.align	128
        .global         _Z8k2_scorePtS_Pdi
        .type           _Z8k2_scorePtS_Pdi,@function
        .size           _Z8k2_scorePtS_Pdi,(.L_x_18 - _Z8k2_scorePtS_Pdi)
        .other          _Z8k2_scorePtS_Pdi,@"STO_CUDA_ENTRY STV_DEFAULT"
_Z8k2_scorePtS_Pdi:
.text._Z8k2_scorePtS_Pdi:
[----:B------:R-:W-:Y:S01]  /*0000*/  LDC R1, c[0x0][0x37c] ;  /* 0x0000df00ff017b82 */ /* 0x000fe20000000800 */
[----:B------:R-:W0:Y:S07]  /*0010*/  S2R R10, SR_TID.X ;  /* 0x00000000000a7919 */ /* 0x000e2e0000002100 */
[----:B------:R-:W0:Y:S01]  /*0020*/  S2UR UR4, SR_CTAID.X ;  /* 0x00000000000479c3 */ /* 0x000e220000002500 */
[----:B------:R-:W1:Y:S07]  /*0030*/  LDCU UR5, c[0x0][0x398] ;  /* 0x00007300ff0577ac */ /* 0x000e6e0008000800 */
[----:B------:R-:W0:Y:S02]  /*0040*/  LDC R11, c[0x0][0x360] ;  /* 0x0000d800ff0b7b82 */ /* 0x000e240000000800 */
[----:B0-----:R-:W-:-:S05]  /*0050*/  IMAD R10, R11, UR4, R10 ;  /* 0x000000040b0a7c24 */ /* 0x001fca000f8e020a */
[----:B-1----:R-:W-:-:S13]  /*0060*/  ISETP.GE.AND P0, PT, R10, UR5, PT ;  /* 0x000000050a007c0c */ /* 0x002fda000bf06270 */
[----:B------:R-:W-:Y:S05]  /*0070*/  @P0 EXIT ;  /* 0x000000000000094d */ /* 0x000fea0003800000 */
[----:B------:R-:W0:Y:S01]  /*0080*/  LDCU UR4, c[0x0][0x370] ;  /* 0x00006e00ff0477ac */ /* 0x000e220008000800 */
[----:B------:R-:W1:Y:S01]  /*0090*/  LDCU.64 UR6, c[0x0][0x358] ;  /* 0x00006b00ff0677ac */ /* 0x000e620008000a00 */
[----:B0-----:R-:W-:-:S07]  /*00a0*/  IMAD R11, R11, UR4, RZ ;  /* 0x000000040b0b7c24 */ /* 0x001fce000f8e02ff */
.L_x_11:
[----:B0-----:R-:W0:Y:S01]  /*00b0*/  LDC.64 R6, c[0x0][0x390] ;  /* 0x0000e400ff067b82 */ /* 0x001e220000000a00 */
[----:B------:R-:W2:Y:S01]  /*00c0*/  LDCU UR4, c[0x0][0x398] ;  /* 0x00007300ff0477ac */ /* 0x000ea20008000800 */
[----:B0-----:R-:W-:-:S05]  /*00d0*/  IMAD.WIDE R6, R10, 0x8, R6 ;  /* 0x000000080a067825 */ /* 0x001fca00078e0206 */
[----:B-1----:R0:W5:Y:S01]  /*00e0*/  LDG.E.64 R4, desc[UR6][R6.64] ;  /* 0x0000000606047981 */ /* 0x002162000c1e1b00 */
[-C--:B------:R-:W-:Y:S01]  /*00f0*/  MOV R13, R10.reuse ;  /* 0x0000000a000d7202 */ /* 0x080fe20000000f00 */
[----:B------:R-:W-:Y:S01]  /*0100*/  HFMA2 R12, -RZ, RZ, 0, 0 ;  /* 0x00000000ff0c7431 */ /* 0x000fe200000001ff */
[----:B------:R-:W-:-:S04]  /*0110*/  IADD3 R10, PT, PT, R11, R10, RZ ;  /* 0x0000000a0b0a7210 */ /* 0x000fc80007ffe0ff */
[----:B--2---:R-:W-:-:S13]  /*0120*/  ISETP.GE.AND P0, PT, R10, UR4, PT ;  /* 0x000000040a007c0c */ /* 0x004fda000bf06270 */
.L_x_10:
[----:B-1----:R-:W1:Y:S01]  /*0130*/  LDC.64 R8, c[0x0][0x388] ;  /* 0x0000e200ff087b82 */ /* 0x002e620000000a00 */
[----:B------:R-:W-:Y:S01]  /*0140*/  IMAD R15, R13, 0x1b, R12 ;  /* 0x0000001b0d0f7824 */ /* 0x000fe200078e020c */
[----:B------:R-:W-:Y:S01]  /*0150*/  IADD3 R12, PT, PT, R12, 0x1, RZ ;  /* 0x000000010c0c7810 */ /* 0x000fe20007ffe0ff */
[----:B------:R-:W-:Y:S03]  /*0160*/  BSSY.RECONVERGENT B0, `(.L_x_1) ;  /* 0x0000025000007945 */ /* 0x000fe60003800200 */
[----:B------:R-:W-:Y:S02]  /*0170*/  ISETP.NE.AND P1, PT, R12, 0x1b, PT ;  /* 0x0000001b0c00780c */ /* 0x000fe40003f25270 */
[----:B------:R-:W2:Y:S01]  /*0180*/  LDC.64 R2, c[0x0][0x380] ;  /* 0x0000e000ff027b82 */ /* 0x000ea20000000a00 */
[----:B-1----:R-:W-:-:S04]  /*0190*/  IMAD.WIDE R8, R15, 0x2, R8 ;  /* 0x000000020f087825 */ /* 0x002fc800078e0208 */
[----:B--2---:R-:W-:Y:S01]  /*01a0*/  IMAD.WIDE R2, R15, 0x2, R2 ;  /* 0x000000020f027825 */ /* 0x004fe200078e0202 */
[----:B------:R-:W-:-:S07]  /*01b0*/  MOV R15, 0x1 ;  /* 0x00000001000f7802 */ /* 0x000fce0000000f00 */
.L_x_2:
[----:B------:R-:W-:Y:S02]  /*01c0*/  I2FP.F32.U32 R16, R15 ;  /* 0x0000000f00107245 */ /* 0x000fe40000201000 */
[----:B------:R-:W-:Y:S02]  /*01d0*/  MOV R14, 0x3e055027 ;  /* 0x3e055027000e7802 */ /* 0x000fe40000000f00 */
[C---:B------:R-:W-:Y:S02]  /*01e0*/  IADD3 R0, PT, PT, R16.reuse, -0x3f2aaaab, RZ ;  /* 0xc0d5555510007810 */ /* 0x040fe40007ffe0ff */
[----:B------:R-:W-:Y:S02]  /*01f0*/  ISETP.GT.U32.AND P2, PT, R16, 0x7f7fffff, PT ;  /* 0x7f7fffff1000780c */ /* 0x000fe40003f44070 */
[----:B------:R-:W-:-:S04]  /*0200*/  LOP3.LUT R17, R0, 0xff800000, RZ, 0xc0, !PT ;  /* 0xff80000000117812 */ /* 0x000fc800078ec0ff */
[----:B------:R-:W-:-:S05]  /*0210*/  IADD3 R0, PT, PT, R16, -R17, RZ ;  /* 0x8000001110007210 */ /* 0x000fca0007ffe0ff */
[----:B------:R-:W-:-:S04]  /*0220*/  FADD R19, R0, -1 ;  /* 0xbf80000000137421 */ /* 0x000fc80000000000 */
[----:B------:R-:W-:-:S04]  /*0230*/  FFMA R0, R19, -R14, 0.14084610342979431152 ;  /* 0x3e1039f613007423 */ /* 0x000fc8000000080e */
[----:B------:R-:W-:-:S04]  /*0240*/  FFMA R0, R19, R0, -0.12148627638816833496 ;  /* 0xbdf8cdcc13007423 */ /* 0x000fc80000000000 */
[----:B------:R-:W-:-:S04]  /*0250*/  FFMA R0, R19, R0, 0.13980610668659210205 ;  /* 0x3e0f295513007423 */ /* 0x000fc80000000000 */
[----:B------:R-:W-:-:S04]  /*0260*/  FFMA R0, R19, R0, -0.16684235632419586182 ;  /* 0xbe2ad8b913007423 */ /* 0x000fc80000000000 */
[----:B------:R-:W-:-:S04]  /*0270*/  FFMA R0, R19, R0, 0.20012299716472625732 ;  /* 0x3e4ced0b13007423 */ /* 0x000fc80000000000 */
[----:B------:R-:W-:-:S04]  /*0280*/  FFMA R0, R19, R0, -0.24999669194221496582 ;  /* 0xbe7fff2213007423 */ /* 0x000fc80000000000 */
[----:B------:R-:W-:-:S04]  /*0290*/  FFMA R0, R19, R0, 0.33333182334899902344 ;  /* 0x3eaaaa7813007423 */ /* 0x000fc80000000000 */
[C---:B------:R-:W-:Y:S01]  /*02a0*/  FFMA R18, R19.reuse, R0, -0.5 ;  /* 0xbf00000013127423 */ /* 0x040fe20000000000 */
[----:B------:R-:W-:Y:S02]  /*02b0*/  I2FP.F32.S32 R0, R17 ;  /* 0x0000001100007245 */ /* 0x000fe40000201400 */
[----:B------:R-:W-:Y:S01]  /*02c0*/  MOV R17, 0x7f800000 ;  /* 0x7f80000000117802 */ /* 0x000fe20000000f00 */
[C---:B------:R-:W-:Y:S02]  /*02d0*/  FMUL R18, R19.reuse, R18 ;  /* 0x0000001213127220 */ /* 0x040fe40000400000 */
[----:B------:R-:W-:Y:S02]  /*02e0*/  FFMA R0, R0, 1.1920928955078125e-07, RZ ;  /* 0x3400000000007823 */ /* 0x000fe400000000ff */
[----:B------:R-:W-:-:S04]  /*02f0*/  FFMA R19, R19, R18, R19 ;  /* 0x0000001213137223 */ /* 0x000fc80000000013 */
[----:B------:R-:W-:Y:S01]  /*0300*/  FFMA R19, R0, 0.69314718246459960938, R19 ;  /* 0x3f31721800137823 */ /* 0x000fe20000000013 */
[----:B------:R-:W-:-:S06]  /*0310*/  @P2 FFMA R19, R16, R17, +INF ;  /* 0x7f80000010132423 */ /* 0x000fcc0000000011 */
[----:B------:R-:W1:Y:S02]  /*0320*/  F2F.F64.F32 R18, R19 ;  /* 0x0000001300127310 */ /* 0x000e640000201800 */
[----:B-1---5:R-:W-:-:S07]  /*0330*/  DADD R4, R18, R4 ;  /* 0x0000000012047229 */ /* 0x022fce0000000004 */
[----:B------:R1:W-:Y:S04]  /*0340*/  STG.E.64 desc[UR6][R6.64], R4 ;  /* 0x0000000406007986 */ /* 0x0003e8000c101b06 */
[----:B------:R-:W2:Y:S04]  /*0350*/  LDG.E.U16 R21, desc[UR6][R8.64] ;  /* 0x0000000608157981 */ /* 0x000ea8000c1e1500 */
[----:B------:R-:W2:Y:S02]  /*0360*/  LDG.E.U16 R0, desc[UR6][R2.64] ;  /* 0x0000000602007981 */ /* 0x000ea4000c1e1500 */
[----:B--2---:R-:W-:-:S04]  /*0370*/  IADD3 R16, PT, PT, R21, 0x1, R0 ;  /* 0x0000000115107810 */ /* 0x004fc80007ffe000 */
[C---:B------:R-:W-:Y:S02]  /*0380*/  ISETP.GE.U32.AND P2, PT, R15.reuse, R16, PT ;  /* 0x000000100f00720c */ /* 0x040fe40003f46070 */
[----:B------:R-:W-:-:S11]  /*0390*/  IADD3 R15, PT, PT, R15, 0x1, RZ ;  /* 0x000000010f0f7810 */ /* 0x000fd60007ffe0ff */
[----:B-1----:R-:W-:Y:S05]  /*03a0*/  @!P2 BRA `(.L_x_2) ;  /* 0xfffffffc0084a947 */ /* 0x002fea000383ffff */
[----:B------:R-:W-:Y:S05]  /*03b0*/  BSYNC.RECONVERGENT B0 ;  /* 0x0000000000007941 */ /* 0x000fea0003800200 */
.L_x_1:
[----:B------:R-:W-:Y:S01]  /*03c0*/  ISETP.NE.AND P2, PT, R21, RZ, PT ;  /* 0x000000ff1500720c */ /* 0x000fe20003f45270 */
[----:B------:R-:W-:-:S12]  /*03d0*/  BSSY.RECONVERGENT B0, `(.L_x_3) ;  /* 0x0000021000007945 */ /* 0x000fd80003800200 */
[----:B------:R-:W-:Y:S05]  /*03e0*/  @!P2 BRA `(.L_x_4) ;  /* 0x00000000007ca947 */ /* 0x000fea0003800000 */
[----:B------:R-:W-:Y:S01]  /*03f0*/  BSSY.RECONVERGENT B1, `(.L_x_5) ;  /* 0x000001d000017945 */ /* 0x000fe20003800200 */
[----:B------:R-:W-:-:S07]  /*0400*/  MOV R15, 0x1 ;  /* 0x00000001000f7802 */ /* 0x000fce0000000f00 */
.L_x_6:
[----:B------:R-:W-:-:S04]  /*0410*/  I2FP.F32.U32 R16, R15 ;  /* 0x0000000f00107245 */ /* 0x000fc80000201000 */
        /* <DEDUP_REMOVED lines=12> */
[----:B------:R-:W-:Y:S01]  /*04e0*/  FFMA R18, R21, R0, -0.5 ;  /* 0xbf00000015127423 */ /* 0x000fe20000000000 */
[----:B------:R-:W-:-:S03]  /*04f0*/  I2FP.F32.S32 R0, R19 ;  /* 0x0000001300007245 */ /* 0x000fc60000201400 */
[C---:B------:R-:W-:Y:S02]  /*0500*/  FMUL R18, R21.reuse, R18 ;  /* 0x0000001215127220 */ /* 0x040fe40000400000 */
[----:B------:R-:W-:Y:S02]  /*0510*/  FFMA R0, R0, 1.1920928955078125e-07, RZ ;  /* 0x3400000000007823 */ /* 0x000fe400000000ff */
[----:B------:R-:W-:-:S04]  /*0520*/  FFMA R21, R21, R18, R21 ;  /* 0x0000001215157223 */ /* 0x000fc80000000015 */
[----:B------:R-:W-:Y:S01]  /*0530*/  FFMA R18, R0, 0.69314718246459960938, R21 ;  /* 0x3f31721800127823 */ /* 0x000fe20000000015 */
[----:B------:R-:W-:-:S06]  /*0540*/  @P2 FFMA R18, R16, R17, +INF ;  /* 0x7f80000010122423 */ /* 0x000fcc0000000011 */
[----:B------:R-:W1:Y:S02]  /*0550*/  F2F.F64.F32 R18, R18 ;  /* 0x0000001200127310 */ /* 0x000e640000201800 */
[----:B-1----:R-:W-:-:S07]  /*0560*/  DADD R4, -R18, R4 ;  /* 0x0000000012047229 */ /* 0x002fce0000000104 */
[----:B------:R1:W-:Y:S04]  /*0570*/  STG.E.64 desc[UR6][R6.64], R4 ;  /* 0x0000000406007986 */ /* 0x0003e8000c101b06 */
[----:B------:R-:W2:Y:S02]  /*0580*/  LDG.E.U16 R0, desc[UR6][R8.64] ;  /* 0x0000000608007981 */ /* 0x000ea4000c1e1500 */
[C---:B--2---:R-:W-:Y:S02]  /*0590*/  ISETP.GE.U32.AND P2, PT, R15.reuse, R0, PT ;  /* 0x000000000f00720c */ /* 0x044fe40003f46070 */
[----:B------:R-:W-:-:S11]  /*05a0*/  IADD3 R15, PT, PT, R15, 0x1, RZ ;  /* 0x000000010f0f7810 */ /* 0x000fd60007ffe0ff */
[----:B-1----:R-:W-:Y:S05]  /*05b0*/  @!P2 BRA `(.L_x_6) ;  /* 0xfffffffc0094a947 */ /* 0x002fea000383ffff */
[----:B------:R-:W-:Y:S05]  /*05c0*/  BSYNC.RECONVERGENT B1 ;  /* 0x0000000000017941 */ /* 0x000fea0003800200 */
.L_x_5:
[----:B------:R1:W5:Y:S02]  /*05d0*/  LDG.E.U16 R0, desc[UR6][R2.64] ;  /* 0x0000000602007981 */ /* 0x000364000c1e1500 */
.L_x_4:
[----:B------:R-:W-:Y:S05]  /*05e0*/  BSYNC.RECONVERGENT B0 ;  /* 0x0000000000007941 */ /* 0x000fea0003800200 */
.L_x_3:
[----:B-----5:R-:W-:Y:S01]  /*05f0*/  PRMT R0, R0, 0x9910, RZ ;  /* 0x0000991000007816 */ /* 0x020fe200000000ff */
[----:B------:R-:W-:Y:S03]  /*0600*/  BSSY.RECONVERGENT B0, `(.L_x_7) ;  /* 0x000001f000007945 */ /* 0x000fe60003800200 */
[----:B------:R-:W-:-:S13]  /*0610*/  ISETP.NE.AND P2, PT, R0, RZ, PT ;  /* 0x000000ff0000720c */ /* 0x000fda0003f45270 */
[----:B------:R-:W-:Y:S05]  /*0620*/  @!P2 BRA `(.L_x_8) ;  /* 0x000000000070a947 */ /* 0x000fea0003800000 */
[----:B------:R-:W-:-:S07]  /*0630*/  MOV R8, 0x1 ;  /* 0x0000000100087802 */ /* 0x000fce0000000f00 */
.L_x_9:
        /* <DEDUP_REMOVED lines=20> */
[----:B------:R-:W2:Y:S02]  /*0780*/  F2F.F64.F32 R18, R18 ;  /* 0x0000001200127310 */ /* 0x000ea40000201800 */
[----:B--2---:R-:W-:-:S07]  /*0790*/  DADD R4, -R18, R4 ;  /* 0x0000000012047229 */ /* 0x004fce0000000104 */
[----:B------:R2:W-:Y:S04]  /*07a0*/  STG.E.64 desc[UR6][R6.64], R4 ;  /* 0x0000000406007986 */ /* 0x0005e8000c101b06 */
[----:B------:R-:W3:Y:S02]  /*07b0*/  LDG.E.U16 R9, desc[UR6][R2.64] ;  /* 0x0000000602097981 */ /* 0x000ee4000c1e1500 */
[C---:B---3--:R-:W-:Y:S02]  /*07c0*/  ISETP.GE.U32.AND P2, PT, R8.reuse, R9, PT ;  /* 0x000000090800720c */ /* 0x048fe40003f46070 */
[----:B------:R-:W-:-:S11]  /*07d0*/  IADD3 R8, PT, PT, R8, 0x1, RZ ;  /* 0x0000000108087810 */ /* 0x000fd60007ffe0ff */
[----:B--2---:R-:W-:Y:S05]  /*07e0*/  @!P2 BRA `(.L_x_9) ;  /* 0xfffffffc0094a947 */ /* 0x004fea000383ffff */
.L_x_8:
[----:B------:R-:W-:Y:S05]  /*07f0*/  BSYNC.RECONVERGENT B0 ;  /* 0x0000000000007941 */ /* 0x000fea0003800200 */
.L_x_7:
[----:B------:R-:W-:Y:S05]  /*0800*/  @P1 BRA `(.L_x_10) ;  /* 0xfffffff800481947 */ /* 0x000fea000383ffff */
[----:B------:R-:W-:Y:S05]  /*0810*/  @!P0 BRA `(.L_x_11) ;  /* 0xfffffff800248947 */ /* 0x000fea000383ffff */
[----:B------:R-:W-:Y:S05]  /*0820*/  EXIT ;  /* 0x000000000000794d */ /* 0x000fea0003800000 */
.L_x_12:
        /* <DEDUP_REMOVED lines=13> */
.L_x_18:


//--------------------- .text._Z23build_contingency_tablePmPtS0_ii --------------------------
	.section	.text._Z23build_contingency_tablePmPtS0_ii,"ax",@progbits
	.align	128
        .global         _Z23build_contingency_tablePmPtS0_ii
        .type           _Z23build_contingency_tablePmPtS0_ii,@function
        .size           _Z23build_contingency_tablePmPtS0_ii,(.L_x_19 - _Z23build_contingency_tablePmPtS0_ii)
        .other          _Z23build_contingency_tablePmPtS0_ii,@"STO_CUDA_ENTRY STV_DEFAULT"
_Z23build_contingency_tablePmPtS0_ii:
.text._Z23build_contingency_tablePmPtS0_ii:
        /* <DEDUP_REMOVED lines=8> */
[----:B------:R-:W0:Y:S02]  /*0080*/  LDC R2, c[0x0][0x398] ;  /* 0x0000e600ff027b82 */ /* 0x000e240000000800 */
[----:B0-----:R-:W-:-:S13]  /*0090*/  ISETP.GE.AND P0, PT, R2, 0x1, PT ;  /* 0x000000010200780c */ /* 0x001fda0003f06270 */
[----:B------:R-:W-:Y:S05]  /*00a0*/  @!P0 EXIT ;  /* 0x000000000000894d */ /* 0x000fea0003800000 */
[----:B------:R-:W0:Y:S01]  /*00b0*/  LDCU UR4, c[0x0][0x370] ;  /* 0x00006e00ff0477ac */ /* 0x000e220008000800 */
[----:B------:R-:W1:Y:S01]  /*00c0*/  LDCU.64 UR6, c[0x0][0x358] ;  /* 0x00006b00ff0677ac */ /* 0x000e620008000a00 */
[----:B------:R-:W2:Y:S01]  /*00d0*/  LDCU UR5, c[0x0][0x398] ;  /* 0x00007300ff0577ac */ /* 0x000ea20008000800 */
[----:B------:R-:W3:Y:S01]  /*00e0*/  LDCU.64 UR8, c[0x0][0x380] ;  /* 0x00007000ff0877ac */ /* 0x000ee20008000a00 */
[----:B0-----:R-:W-:-:S07]  /*00f0*/  IMAD R13, R13, UR4, RZ ;  /* 0x000000040d0d7c24 */ /* 0x001fce000f8e02ff */
.L_x_15:
[----:B------:R-:W0:Y:S01]  /*0100*/  LDC.64 R4, c[0x0][0x390] ;  /* 0x0000e400ff047b82 */ /* 0x000e220000000a00 */
[----:B------:R-:W4:Y:S01]  /*0110*/  LDCU UR4, c[0x0][0x39c] ;  /* 0x00007380ff0477ac */ /* 0x000f220008000800 */
[----:B------:R-:W-:Y:S02]  /*0120*/  IMAD R3, R0, 0x3, RZ ;  /* 0x0000000300037824 */ /* 0x000fe400078e02ff */
[--C-:B------:R-:W-:Y:S02]  /*0130*/  IMAD.MOV.U32 R12, RZ, RZ, R0.reuse ;  /* 0x000000ffff0c7224 */ /* 0x100fe400078e0000 */
[----:B------:R-:W-:Y:S02]  /*0140*/  IMAD.IADD R0, R13, 0x1, R0 ;  /* 0x000000010d007824 */ /* 0x000fe400078e0200 */
[----:B------:R-:W-:-:S03]  /*0150*/  IMAD.MOV.U32 R15, RZ, RZ, RZ ;  /* 0x000000ffff0f7224 */ /* 0x000fc600078e00ff */
[----:B----4-:R-:W-:Y:S01]  /*0160*/  ISETP.GE.AND P0, PT, R0, UR4, PT ;  /* 0x0000000400007c0c */ /* 0x010fe2000bf06270 */
[----:B0-----:R-:W-:-:S12]  /*0170*/  IMAD.WIDE R4, R3, 0x2, R4 ;  /* 0x0000000203047825 */ /* 0x001fd800078e0204 */
.L_x_14:
[----:B------:R-:W0:Y:S01]  /*0180*/  LDC.64 R2, c[0x0][0x388] ;  /* 0x0000e200ff027b82 */ /* 0x000e220000000a00 */
[----:B------:R-:W-:-:S04]  /*0190*/  IMAD R7, R12, 0x1b, R15 ;  /* 0x0000001b0c077824 */ /* 0x000fc800078e020f */
[----:B0-----:R-:W-:-:S05]  /*01a0*/  IMAD.WIDE R2, R7, 0x2, R2 ;  /* 0x0000000207027825 */ /* 0x001fca00078e0202 */
[----:B-1----:R0:W5:Y:S01]  /*01b0*/  LDG.E.U16 R14, desc[UR6][R2.64] ;  /* 0x00000006020e7981 */ /* 0x002162000c1e1500 */
[----:B------:R-:W-:Y:S01]  /*01c0*/  PRMT R7, R15, 0x9910, RZ ;  /* 0x000099100f077816 */ /* 0x000fe200000000ff */
[----:B------:R-:W-:Y:S01]  /*01d0*/  IMAD.MOV.U32 R18, RZ, RZ, RZ ;  /* 0x000000ffff127224 */ /* 0x000fe200078e00ff */
[----:B------:R-:W-:Y:S01]  /*01e0*/  PRMT R16, RZ, 0x7610, R16 ;  /* 0x00007610ff107816 */ /* 0x000fe20000000010 */
[----:B------:R-:W-:Y:S02]  /*01f0*/  IMAD.MOV.U32 R17, RZ, RZ, RZ ;  /* 0x000000ffff117224 */ /* 0x000fe400078e00ff */
[C---:B------:R-:W-:Y:S02]  /*0200*/  IMAD R6, R7.reuse, 0x39, RZ ;  /* 0x0000003907067824 */ /* 0x040fe400078e02ff */
[----:B------:R-:W-:-:S03]  /*0210*/  IMAD R7, R7, 0xab, RZ ;  /* 0x000000ab07077824 */ /* 0x000fc600078e02ff */
[----:B------:R-:W-:Y:S02]  /*0220*/  LOP3.LUT R6, R6, 0xffff, RZ, 0xc0, !PT ;  /* 0x0000ffff06067812 */ /* 0x000fe400078ec0ff */
[----:B------:R-:W-:Y:S02]  /*0230*/  LOP3.LUT R7, R7, 0xffff, RZ, 0xc0, !PT ;  /* 0x0000ffff07077812 */ /* 0x000fe400078ec0ff */
[----:B------:R-:W-:Y:S02]  /*0240*/  SHF.R.U32.HI R19, RZ, 0x9, R6 ;  /* 0x00000009ff137819 */ /* 0x000fe40000011606 */
[----:B------:R-:W-:Y:S02]  /*0250*/  SHF.R.U32.HI R6, RZ, 0x9, R7 ;  /* 0x00000009ff067819 */ /* 0x000fe40000011607 */
[----:B------:R-:W-:Y:S02]  /*0260*/  PRMT R7, R19, 0x9910, RZ ;  /* 0x0000991013077816 */ /* 0x000fe400000000ff */
[----:B------:R-:W-:-:S02]  /*0270*/  PRMT R8, R6, 0x9910, RZ ;  /* 0x0000991006087816 */ /* 0x000fc400000000ff */
[----:B------:R-:W-:Y:S01]  /*0280*/  LOP3.LUT R19, R19, 0xffff, RZ, 0xc0, !PT ;  /* 0x0000ffff13137812 */ /* 0x000fe200078ec0ff */
[----:B------:R-:W-:Y:S02]  /*0290*/  IMAD.MOV.U32 R6, RZ, RZ, R7 ;  /* 0x000000ffff067224 */ /* 0x000fe400078e0007 */
[----:B------:R-:W-:Y:S02]  /*02a0*/  IMAD.MOV.U32 R7, RZ, RZ, R8 ;  /* 0x000000ffff077224 */ /* 0x000fe400078e0008 */
[----:B------:R-:W-:Y:S02]  /*02b0*/  IMAD R6, R6, 0x9, RZ ;  /* 0x0000000906067824 */ /* 0x000fe400078e02ff */
[----:B------:R-:W-:Y:S02]  /*02c0*/  IMAD R7, R7, 0x3, RZ ;  /* 0x0000000307077824 */ /* 0x000fe400078e02ff */
[----:B------:R-:W-:Y:S02]  /*02d0*/  IMAD.MOV R6, RZ, RZ, -R6 ;  /* 0x000000ffff067224 */ /* 0x000fe400078e0a06 */
[----:B------:R-:W-:-:S03]  /*02e0*/  IMAD.MOV R7, RZ, RZ, -R7 ;  /* 0x000000ffff077224 */ /* 0x000fc600078e0a07 */
[----:B------:R-:W-:Y:S02]  /*02f0*/  PRMT R6, R6, 0x7710, RZ ;  /* 0x0000771006067816 */ /* 0x000fe400000000ff */
[----:B------:R-:W-:-:S03]  /*0300*/  PRMT R20, R7, 0x7710, RZ ;  /* 0x0000771007147816 */ /* 0x000fc600000000ff */
[--C-:B------:R-:W-:Y:S02]  /*0310*/  IMAD.IADD R6, R6, 0x1, R15.reuse ;  /* 0x0000000106067824 */ /* 0x100fe400078e020f */
[----:B------:R-:W-:Y:S02]  /*0320*/  IMAD.IADD R20, R20, 0x1, R15 ;  /* 0x0000000114147824 */ /* 0x000fe400078e020f */
[----:B------:R-:W-:Y:S01]  /*0330*/  VIADD R15, R15, 0x1 ;  /* 0x000000010f0f7836 */ /* 0x000fe20000000000 */
[----:B------:R-:W-:Y:S02]  /*0340*/  LOP3.LUT R6, R6, 0xff, RZ, 0xc0, !PT ;  /* 0x000000ff06067812 */ /* 0x000fe400078ec0ff */
[----:B------:R-:W-:Y:S02]  /*0350*/  LOP3.LUT R20, R20, 0xff, RZ, 0xc0, !PT ;  /* 0x000000ff14147812 */ /* 0x000fe400078ec0ff */
[----:B------:R-:W-:Y:S01]  /*0360*/  ISETP.NE.AND P1, PT, R15, 0x1b, PT ;  /* 0x0000001b0f00780c */ /* 0x000fe20003f25270 */
[----:B------:R-:W-:-:S05]  /*0370*/  IMAD R6, R6, 0x56, RZ ;  /* 0x0000005606067824 */ /* 0x000fca00078e02ff */
[----:B0-----:R-:W-:-:S07]  /*0380*/  SHF.R.U32.HI R21, RZ, 0x8, R6 ;  /* 0x00000008ff157819 */ /* 0x001fce0000011606 */
.L_x_13:
[----:B------:R-:W4:Y:S04]  /*0390*/  LDG.E.U16 R6, desc[UR6][R4.64] ;  /* 0x0000000604067981 */ /* 0x000f28000c1e1500 */
[----:B------:R-:W2:Y:S04]  /*03a0*/  LDG.E.U16 R8, desc[UR6][R4.64+0x2] ;  /* 0x0000020604087981 */ /* 0x000ea8000c1e1500 */
[----:B------:R-:W3:Y:S01]  /*03b0*/  LDG.E.U16 R7, desc[UR6][R4.64+0x4] ;  /* 0x0000040604077981 */ /* 0x000ee2000c1e1500 */
[----:B----4-:R-:W-:Y:S02]  /*03c0*/  IMAD R6, R6, 0x3, R19 ;  /* 0x0000000306067824 */ /* 0x010fe400078e0213 */
[----:B--2---:R-:W-:-:S02]  /*03d0*/  IMAD R8, R8, 0x3, R21 ;  /* 0x0000000308087824 */ /* 0x004fc400078e0215 */
[----:B------:R-:W-:Y:S02]  /*03e0*/  IMAD R9, R6, UR5, RZ ;  /* 0x0000000506097c24 */ /* 0x000fe4000f8e02ff */
[----:B---3--:R-:W-:Y:S02]  /*03f0*/  IMAD R7, R7, 0x3, R20 ;  /* 0x0000000307077824 */ /* 0x008fe400078e0214 */
[----:B------:R-:W-:Y:S01]  /*0400*/  IMAD R11, R8, UR5, RZ ;  /* 0x00000005080b7c24 */ /* 0x000fe2000f8e02ff */
[----:B------:R-:W-:Y:S01]  /*0410*/  IADD3 R9, P2, PT, R9, R18, RZ ;  /* 0x0000001209097210 */ /* 0x000fe20007f5e0ff */
[----:B------:R-:W-:-:S03]  /*0420*/  IMAD R7, R7, UR5, RZ ;  /* 0x0000000507077c24 */ /* 0x000fc6000f8e02ff */
[-C--:B------:R-:W-:Y:S01]  /*0430*/  IADD3 R11, P4, PT, R11, R18.reuse, RZ ;  /* 0x000000120b0b7210 */ /* 0x080fe20007f9e0ff */
[--C-:B------:R-:W-:Y:S01]  /*0440*/  IMAD.X R26, RZ, RZ, R17.reuse, P2 ;  /* 0x000000ffff1a7224 */ /* 0x100fe200010e0611 */
[----:B------:R-:W-:Y:S02]  /*0450*/  IADD3 R7, P3, PT, R7, R18, RZ ;  /* 0x0000001207077210 */ /* 0x000fe40007f7e0ff */
[----:B------:R-:W-:Y:S01]  /*0460*/  LEA R8, P2, R9, UR8, 0x3 ;  /* 0x0000000809087c11 */ /* 0x000fe2000f8418ff */
[--C-:B------:R-:W-:Y:S01]  /*0470*/  IMAD.X R24, RZ, RZ, R17.reuse, P4 ;  /* 0x000000ffff187224 */ /* 0x100fe200020e0611 */
[----:B------:R-:W-:Y:S01]  /*0480*/  LEA R10, P4, R11, UR8, 0x3 ;  /* 0x000000080b0a7c11 */ /* 0x000fe2000f8818ff */
[----:B------:R-:W-:Y:S01]  /*0490*/  IMAD.X R22, RZ, RZ, R17, P3 ;  /* 0x000000ffff167224 */ /* 0x000fe200018e0611 */
[----:B------:R-:W-:Y:S02]  /*04a0*/  LEA R6, P3, R7, UR8, 0x3 ;  /* 0x0000000807067c11 */ /* 0x000fe4000f8618ff */
[----:B------:R-:W-:-:S02]  /*04b0*/  LEA.HI.X R9, R9, UR9, R26, 0x3, P2 ;  /* 0x0000000909097c11 */ /* 0x000fc400090f1c1a */
[----:B------:R-:W-:Y:S02]  /*04c0*/  LEA.HI.X R11, R11, UR9, R24, 0x3, P4 ;  /* 0x000000090b0b7c11 */ /* 0x000fe4000a0f1c18 */
[----:B------:R-:W-:Y:S02]  /*04d0*/  LEA.HI.X R7, R7, UR9, R22, 0x3, P3 ;  /* 0x0000000907077c11 */ /* 0x000fe400098f1c16 */
[----:B------:R-:W2:Y:S04]  /*04e0*/  LDG.E.64 R8, desc[UR6][R8.64] ;  /* 0x0000000608087981 */ /* 0x000ea8000c1e1b00 */
[----:B------:R-:W2:Y:S04]  /*04f0*/  LDG.E.64 R10, desc[UR6][R10.64] ;  /* 0x000000060a0a7981 */ /* 0x000ea8000c1e1b00 */
[----:B------:R-:W2:Y:S01]  /*0500*/  LDG.E.64 R6, desc[UR6][R6.64] ;  /* 0x0000000606067981 */ /* 0x000ea2000c1e1b00 */
[----:B------:R-:W-:Y:S01]  /*0510*/  VIADD R16, R16, 0x1 ;  /* 0x0000000110107836 */ /* 0x000fe20000000000 */
[----:B------:R-:W-:-:S05]  /*0520*/  IADD3 R18, P3, PT, R18, 0x1, RZ ;  /* 0x0000000112127810 */ /* 0x000fca0007f7e0ff */
[----:B------:R-:W-:Y:S01]  /*0530*/  IMAD.X R17, RZ, RZ, R17, P3 ;  /* 0x000000ffff117224 */ /* 0x000fe200018e0611 */
[----:B--2---:R-:W-:Y:S02]  /*0540*/  LOP3.LUT R22, R7, R11, R9, 0x80, !PT ;  /* 0x0000000b07167212 */ /* 0x004fe400078e8009 */
[----:B------:R-:W-:-:S04]  /*0550*/  LOP3.LUT R24, R6, R10, R8, 0x80, !PT ;  /* 0x0000000a06187212 */ /* 0x000fc800078e8008 */
[----:B------:R-:W-:Y:S08]  /*0560*/  POPC R23, R24 ;  /* 0x0000001800177309 */ /* 0x000ff00000000000 */
[----:B------:R-:W0:Y:S02]  /*0570*/  POPC R22, R22 ;  /* 0x0000001600167309 */ /* 0x000e240000000000 */
[----:B0----5:R-:W-:-:S02]  /*0580*/  IADD3 R23, PT, PT, R14, R23, R22 ;  /* 0x000000170e177210 */ /* 0x021fc40007ffe016 */
[----:B------:R-:W-:-:S03]  /*0590*/  LOP3.LUT R14, R16, 0xff, RZ, 0xc0, !PT ;  /* 0x000000ff100e7812 */ /* 0x000fc600078ec0ff */
[----:B------:R0:W-:Y:S01]  /*05a0*/  STG.E.U16 desc[UR6][R2.64], R23 ;  /* 0x0000001702007986 */ /* 0x0001e2000c101506 */
[----:B------:R-:W-:Y:S02]  /*05b0*/  ISETP.GE.AND P2, PT, R14, UR5, PT ;  /* 0x000000050e007c0c */ /* 0x000fe4000bf46270 */
[----:B------:R-:W-:-:S11]  /*05c0*/  PRMT R14, R23, 0x7610, R14 ;  /* 0x00007610170e7816 */ /* 0x000fd6000000000e */
[----:B0-----:R-:W-:Y:S05]  /*05d0*/  @!P2 BRA `(.L_x_13) ;  /* 0xfffffffc006ca947 */ /* 0x001fea000383ffff */
[----:B------:R-:W-:Y:S05]  /*05e0*/  @P1 BRA `(.L_x_14) ;  /* 0xfffffff800e41947 */ /* 0x000fea000383ffff */
[----:B------:R-:W-:Y:S05]  /*05f0*/  @!P0 BRA `(.L_x_15) ;  /* 0xfffffff800c08947 */ /* 0x000fea000383ffff */
[----:B------:R-:W-:Y:S05]  /*0600*/  EXIT ;  /* 0x000000000000794d */ /* 0x000fea0003800000 */
.L_x_16:
        /* <DEDUP_REMOVED lines=15> */
.L_x_19:


//--------------------- .nv.shared.reserved.0     --------------------------
	.section	.nv.shared.reserved.0,"aw",@nobits
	.weak		__nv_reservedSMEM_offset_0_alias
	.size		__nv_reservedSMEM_offset_0_alias, 0, 64
	.other		__nv_reservedSMEM_offset_0_alias,@"STO_CUDA_RESERVED_SHARED STV_DEFAULT"
__nv_reservedSMEM_offset_0_alias:
	.zero		0
	.zero		64


//--------------------- .nv.global                --------------------------
	.section	.nv.global,"aw",@nobits
.nv.global:
	.type		_ZN34_INTERNAL_b01a206f_4_k_cu_e1699f556thrust24THRUST_300001_SM_1000_NS12placeholders2_8E,@object
	.size		_ZN34_INTERNAL_b01a206f_4_k_cu_e1699f556thrust24THRUST_300001_SM_1000_NS12placeholders2_8E,(_ZN34_INTERNAL_b01a206f_4_k_cu_e1699f554cuda3std3__436_GLOBAL__N__b01a206f_4_k_cu_e1699f556ignoreE - _ZN34_INTERNAL_b01a206f_4_k_cu_e1699f556thrust24THRUST_300001_SM_1000_NS12placeholders2_8E)
_ZN34_INTERNAL_b01a206f_4_k_cu_e1699f556thrust24THRUST_300001_SM_1000_NS12placeholders2_8E:
	.zero		1
	.type		_ZN34_INTERNAL_b01a206f_4_k_cu_e1699f554cuda3std3__436_GLOBAL__N__b01a206f_4_k_cu_e1699f556ignoreE,@object
	.size		_ZN34_INTERNAL_b01a206f_4_k_cu_e1699f554cuda3std3__436_GLOBAL__N__b01a206f_4_k_cu_e1699f556ignoreE,(_ZN34_INTERNAL_b01a206f_4_k_cu_e1699f554cuda3std6ranges3__45__cpo4dataE - _ZN34_INTERNAL_b01a206f_4_k_cu_e1699f554cuda3std3__436_GLOBAL__N__b01a206f_4_k_cu_e1699f556ignoreE)
_ZN34_INTERNAL_b01a206f_4_k_cu_e1699f554cuda3std3__436_GLOBAL__N__b01a206f_4_k_cu_e1699f556ignoreE:
	.zero		1
	.type		_ZN34_INTERNAL_b01a206f_4_k_cu_e1699f554cuda3std6ranges3__45__cpo4dataE,@object
	.size		_ZN34_INTERNAL_b01a206f_4_k_cu_e1699f554cuda3std6ranges3__45__cpo4dataE,(_ZN34_INTERNAL_b01a206f_4_k_cu_e1699f556thrust24THRUST_300001_SM_1000_NS6system3cpp3parE - _ZN34_INTERNAL_b01a206f_4_k_cu_e1699f554cuda3std6ranges3__45__cpo4dataE)
_ZN34_INTERNAL_b01a206f_4_k_cu_e1699f554cuda3std6ranges3__45__cpo4dataE:
	.zero		1
	.type		_ZN34_INTERNAL_b01a206f_4_k_cu_e1699f556thrust24THRUST_300001_SM_1000_NS6system3cpp3parE,@object
	.size		_ZN34_INTERNAL_b01a206f_4_k_cu_e1699f556thrust24THRUST_300001_SM_1000_NS6system3cpp3parE,(_ZN34_INTERNAL_b01a206f_4_k_cu_e1699f554cuda3std3__45__cpo5beginE - _ZN34_INTERNAL_b01a206f_4_k_cu_e1699f556thrust24THRUST_300001_SM_1000_NS6system3cpp3parE)
_ZN34_INTERNAL_b01a206f_4_k_cu_e1699f556thrust24THRUST_300001_SM_1000_NS6system3cpp3parE:
	.zero		1
	.type		_ZN34_INTERNAL_b01a206f_4_k_cu_e1699f554cuda3std3__45__cpo5beginE,@object
	.size		_ZN34_INTERNAL_b01a206f_4_k_cu_e1699f554cuda3std3__45__cpo5beginE,(_ZN34_INTERNAL_b01a206f_4_k_cu_e1699f554cuda3std6ranges3__45__cpo5beginE - _ZN34_INTERNAL_b01a206f_4_k_cu_e1699f554cuda3std3__45__cpo5beginE)
_ZN34_INTERNAL_b01a206f_4_k_cu_e1699f554cuda3std3__45__cpo5beginE:
	.zero		1
	.type		_ZN34_INTERNAL_b01a206f_4_k_cu_e1699f554cuda3std6ranges3__45__cpo5beginE,@object
	.size		_ZN34_INTERNAL_b01a206f_4_k_cu_e1699f554cuda3std6ranges3__45__cpo5beginE,(_ZN34_INTERNAL_b01a206f_4_k_cu_e1699f556thrust24THRUST_300001_SM_1000_NS6deviceE - _ZN34_INTERNAL_b01a206f_4_k_cu_e1699f554cuda3std6ranges3__45__cpo5beginE)
_ZN34_INTERNAL_b01a206f_4_k_cu_e1699f554cuda3std6ranges3__45__cpo5beginE:
	.zero		1
	.type		_ZN34_INTERNAL_b01a206f_4_k_cu_e1699f556thrust24THRUST_300001_SM_1000_NS6deviceE,@object
	.size		_ZN34_INTERNAL_b01a206f_4_k_cu_e1699f556thrust24THRUST_300001_SM_1000_NS6deviceE,(_ZN34_INTERNAL_b01a206f_4_k_cu_e1699f554cuda3std3__47nulloptE - _ZN34_INTERNAL_b01a206f_4_k_cu_e1699f556thrust24THRUST_300001_SM_1000_NS6deviceE)
_ZN34_INTERNAL_b01a206f_4_k_cu_e1699f556thrust24THRUST_300001_SM_1000_NS6deviceE:
	.zero		1
	.type		_ZN34_INTERNAL_b01a206f_4_k_cu_e1699f554cuda3std3__47nulloptE,@object
	.size		_ZN34_INTERNAL_b01a206f_4_k_cu_e1699f554cuda3std3__47nulloptE,(_ZN34_INTERNAL_b01a206f_4_k_cu_e1699f554cuda3std6ranges3__45__cpo8distanceE - _ZN34_INTERNAL_b01a206f_4_k_cu_e1699f554cuda3std3__47nulloptE)
_ZN34_INTERNAL_b01a206f_4_k_cu_e1699f554cuda3std3__47nulloptE:
	.zero		1
	.type		_ZN34_INTERNAL_b01a206f_4_k_cu_e1699f554cuda3std6ranges3__45__cpo8distanceE,@object
	.size		_ZN34_INTERNAL_b01a206f_4_k_cu_e1699f554cuda3std6ranges3__45__cpo8distanceE,(_ZN34_INTERNAL_b01a206f_4_k_cu_e1699f556thrust24THRUST_300001_SM_1000_NS12placeholders2_4E - _ZN34_INTERNAL_b01a206f_4_k_cu_e1699f554cuda3std6ranges3__45__cpo8distanceE)
_ZN34_INTERNAL_b01a206f_4_k_cu_e1699f554cuda3std6ranges3__45__cpo8distanceE:
	.zero		1
	.type		_ZN34_INTERNAL_b01a206f_4_k_cu_e1699f556thrust24THRUST_300001_SM_1000_NS12placeholders2_4E,@object
	.size		_ZN34_INTERNAL_b01a206f_4_k_cu_e1699f556thrust24THRUST_300001_SM_1000_NS12placeholders2_4E,(_ZN34_INTERNAL_b01a206f_4_k_cu_e1699f554cuda3std3__45__cpo6rbeginE - _ZN34_INTERNAL_b01a206f_4_k_cu_e1699f556thrust24THRUST_300001_SM_1000_NS12placeholders2_4E)
_ZN34_INTERNAL_b01a206f_4_k_cu_e1699f556thrust24THRUST_300001_SM_1000_NS12placeholders2_4E:
	.zero		1
	.type		_ZN34_INTERNAL_b01a206f_4_k_cu_e1699f554cuda3std3__45__cpo6rbeginE,@object
	.size		_ZN34_INTERNAL_b01a206f_4_k_cu_e1699f554cuda3std3__45__cpo6rbeginE,(_ZN34_INTERNAL_b01a206f_4_k_cu_e1699f554cuda3std6ranges3__45__cpo7advanceE - _ZN34_INTERNAL_b01a206f_4_k_cu_e1699f554cuda3std3__45__cpo6rbeginE)
_ZN34_INTERNAL_b01a206f_4_k_cu_e1699f554cuda3std3__45__cpo6rbeginE:
	.zero		1
	.type		_ZN34_INTERNAL_b01a206f_4_k_cu_e1699f554cuda3std6ranges3__45__cpo7advanceE,@object
	.size		_ZN34_INTERNAL_b01a206f_4_k_cu_e1699f554cuda3std6ranges3__45__cpo7advanceE,(_ZN34_INTERNAL_b01a206f_4_k_cu_e1699f556thrust24THRUST_300001_SM_1000_NS12placeholders3_10E - _ZN34_INTERNAL_b01a206f_4_k_cu_e1699f554cuda3std6ranges3__45__cpo7advanceE)
_ZN34_INTERNAL_b01a206f_4_k_cu_e1699f554cuda3std6ranges3__45__cpo7advanceE:
	.zero		1
	.type		_ZN34_INTERNAL_b01a206f_4_k_cu_e1699f556thrust24THRUST_300001_SM_1000_NS12placeholders3_10E,@object
	.size		_ZN34_INTERNAL_b01a206f_4_k_cu_e1699f556thrust24THRUST_300001_SM_1000_NS12placeholders3_10E,(_ZN34_INTERNAL_b01a206f_4_k_cu_e1699f554cuda3std3__48in_placeE - _ZN34_INTERNAL_b01a206f_4_k_cu_e1699f556thrust24THRUST_300001_SM_1000_NS12placeholders3_10E)
_ZN34_INTERNAL_b01a206f_4_k_cu_e1699f556thrust24THRUST_300001_SM_1000_NS12placeholders3_10E:
	.zero		1
	.type		_ZN34_INTERNAL_b01a206f_4_k_cu_e1699f554cuda3std3__48in_placeE,@object
	.size		_ZN34_INTERNAL_b01a206f_4_k_cu_e1699f554cuda3std3__48in_placeE,(_ZN34_INTERNAL_b01a206f_4_k_cu_e1699f554cuda3std6ranges3__45__cpo4sizeE - _ZN34_INTERNAL_b01a206f_4_k_cu_e1699f554cuda3std3__48in_placeE)
_ZN34_INTERNAL_b01a206f_4_k_cu_e1699f554cuda3std3__48in_placeE:
	.zero		1
	.type		_ZN34_INTERNAL_b01a206f_4_k_cu_e1699f554cuda3std6ranges3__45__cpo4sizeE,@object
	.size		_ZN34_INTERNAL_b01a206f_4_k_cu_e1699f554cuda3std6ranges3__45__cpo4sizeE,(_ZN34_INTERNAL_b01a206f_4_k_cu_e1699f556thrust24THRUST_300001_SM_1000_NS12placeholders2_2E - _ZN34_INTERNAL_b01a206f_4_k_cu_e1699f554cuda3std6ranges3__45__cpo4sizeE)
_ZN34_INTERNAL_b01a206f_4_k_cu_e1699f554cuda3std6ranges3__45__cpo4sizeE:
	.zero		1
	.type		_ZN34_INTERNAL_b01a206f_4_k_cu_e1699f556thrust24THRUST_300001_SM_1000_NS12placeholders2_2E,@object
	.size		_ZN34_INTERNAL_b01a206f_4_k_cu_e1699f556thrust24THRUST_300001_SM_1000_NS12placeholders2_2E,(_ZN34_INTERNAL_b01a206f_4_k_cu_e1699f554cuda3std3__45__cpo6cbeginE - _ZN34_INTERNAL_b01a206f_4_k_cu_e1699f556thrust24THRUST_300001_SM_1000_NS12placeholders2_2E)
_ZN34_INTERNAL_b01a206f_4_k_cu_e1699f556thrust24THRUST_300001_SM_1000_NS12placeholders2_2E:
	.zero		1
	.type		_ZN34_INTERNAL_b01a206f_4_k_cu_e1699f554cuda3std3__45__cpo6cbeginE,@object
	.size		_ZN34_INTERNAL_b01a206f_4_k_cu_e1699f554cuda3std3__45__cpo6cbeginE,(_ZN34_INTERNAL_b01a206f_4_k_cu_e1699f554cuda3std6ranges3__45__cpo6cbeginE - _ZN34_INTERNAL_b01a206f_4_k_cu_e1699f554cuda3std3__45__cpo6cbeginE)
_ZN34_INTERNAL_b01a206f_4_k_cu_e1699f554cuda3std3__45__cpo6cbeginE:
	.zero		1
	.type		_ZN34_INTERNAL_b01a206f_4_k_cu_e1699f554cuda3std6ranges3__45__cpo6cbeginE,@object
	.size		_ZN34_INTERNAL_b01a206f_4_k_cu_e1699f554cuda3std6ranges3__45__cpo6cbeginE,(_ZN34_INTERNAL_b01a206f_4_k_cu_e1699f556thrust24THRUST_300001_SM_1000_NS12placeholders2_6E - _ZN34_INTERNAL_b01a206f_4_k_cu_e1699f554cuda3std6ranges3__45__cpo6cbeginE)
_ZN34_INTERNAL_b01a206f_4_k_cu_e1699f554cuda3std6ranges3__45__cpo6cbeginE:
	.zero		1
	.type		_ZN34_INTERNAL_b01a206f_4_k_cu_e1699f556thrust24THRUST_300001_SM_1000_NS12placeholders2_6E,@object
	.size		_ZN34_INTERNAL_b01a206f_4_k_cu_e1699f556thrust24THRUST_300001_SM_1000_NS12placeholders2_6E,(_ZN34_INTERNAL_b01a206f_4_k_cu_e1699f554cuda3std3__45__cpo7crbeginE - _ZN34_INTERNAL_b01a206f_4_k_cu_e1699f556thrust24THRUST_300001_SM_1000_NS12placeholders2_6E)
_ZN34_INTERNAL_b01a206f_4_k_cu_e1699f556thrust24THRUST_300001_SM_1000_NS12placeholders2_6E:
	.zero		1
	.type		_ZN34_INTERNAL_b01a206f_4_k_cu_e1699f554cuda3std3__45__cpo7crbeginE,@object
	.size		_ZN34_INTERNAL_b01a206f_4_k_cu_e1699f554cuda3std3__45__cpo7crbeginE,(_ZN34_INTERNAL_b01a206f_4_k_cu_e1699f554cuda3std6ranges3__45__cpo4nextE - _ZN34_INTERNAL_b01a206f_4_k_cu_e1699f554cuda3std3__45__cpo7crbeginE)
_ZN34_INTERNAL_b01a206f_4_k_cu_e1699f554cuda3std3__45__cpo7crbeginE:
	.zero		1
	.type		_ZN34_INTERNAL_b01a206f_4_k_cu_e1699f554cuda3std6ranges3__45__cpo4nextE,@object
	.size		_ZN34_INTERNAL_b01a206f_4_k_cu_e1699f554cuda3std6ranges3__45__cpo4nextE,(_ZN34_INTERNAL_b01a206f_4_k_cu_e1699f554cuda3std6ranges3__45__cpo4swapE - _ZN34_INTERNAL_b01a206f_4_k_cu_e1699f554cuda3std6ranges3__45__cpo4nextE)
_ZN34_INTERNAL_b01a206f_4_k_cu_e1699f554cuda3std6ranges3__45__cpo4nextE:
	.zero		1
	.type		_ZN34_INTERNAL_b01a206f_4_k_cu_e1699f554cuda3std6ranges3__45__cpo4swapE,@object
	.size		_ZN34_INTERNAL_b01a206f_4_k_cu_e1699f554cuda3std6ranges3__45__cpo4swapE,(_ZN34_INTERNAL_b01a206f_4_k_cu_e1699f556thrust24THRUST_300001_SM_1000_NS8cuda_cub10par_nosyncE - _ZN34_INTERNAL_b01a206f_4_k_cu_e1699f554cuda3std6ranges3__45__cpo4swapE)
_ZN34_INTERNAL_b01a206f_4_k_cu_e1699f554cuda3std6ranges3__45__cpo4swapE:
	.zero		1
	.type		_ZN34_INTERNAL_b01a206f_4_k_cu_e1699f556thrust24THRUST_300001_SM_1000_NS8cuda_cub10par_nosyncE,@object
	.size		_ZN34_INTERNAL_b01a206f_4_k_cu_e1699f556thrust24THRUST_300001_SM_1000_NS8cuda_cub10par_nosyncE,(_ZN34_INTERNAL_b01a206f_4_k_cu_e1699f556thrust24THRUST_300001_SM_1000_NS3seqE - _ZN34_INTERNAL_b01a206f_4_k_cu_e1699f556thrust24THRUST_300001_SM_1000_NS8cuda_cub10par_nosyncE)
_ZN34_INTERNAL_b01a206f_4_k_cu_e1699f556thrust24THRUST_300001_SM_1000_NS8cuda_cub10par_nosyncE:
	.zero		1
	.type		_ZN34_INTERNAL_b01a206f_4_k_cu_e1699f556thrust24THRUST_300001_SM_1000_NS3seqE,@object
	.size		_ZN34_INTERNAL_b01a206f_4_k_cu_e1699f556thrust24THRUST_300001_SM_1000_NS3seqE,(_ZN34_INTERNAL_b01a206f_4_k_cu_e1699f554cuda3std3__420unreachable_sentinelE - _ZN34_INTERNAL_b01a206f_4_k_cu_e1699f556thrust24THRUST_300001_SM_1000_NS3seqE)
_ZN34_INTERNAL_b01a206f_4_k_cu_e1699f556thrust24THRUST_300001_SM_1000_NS3seqE:
	.zero		1
	.type		_ZN34_INTERNAL_b01a206f_4_k_cu_e1699f554cuda3std3__420unreachable_sentinelE,@object
	.size		_ZN34_INTERNAL_b01a206f_4_k_cu_e1699f554cuda3std3__420unreachable_sentinelE,(_ZN34_INTERNAL_b01a206f_4_k_cu_e1699f554cuda3std6ranges3__45__cpo5ssizeE - _ZN34_INTERNAL_b01a206f_4_k_cu_e1699f554cuda3std3__420unreachable_sentinelE)
_ZN34_INTERNAL_b01a206f_4_k_cu_e1699f554cuda3std3__420unreachable_sentinelE:
	.zero		1
	.type		_ZN34_INTERNAL_b01a206f_4_k_cu_e1699f554cuda3std6ranges3__45__cpo5ssizeE,@object
	.size		_ZN34_INTERNAL_b01a206f_4_k_cu_e1699f554cuda3std6ranges3__45__cpo5ssizeE,(_ZN34_INTERNAL_b01a206f_4_k_cu_e1699f556thrust24THRUST_300001_SM_1000_NS12placeholders2_3E - _ZN34_INTERNAL_b01a206f_4_k_cu_e1699f554cuda3std6ranges3__45__cpo5ssizeE)
_ZN34_INTERNAL_b01a206f_4_k_cu_e1699f554cuda3std6ranges3__45__cpo5ssizeE:
	.zero		1
	.type		_ZN34_INTERNAL_b01a206f_4_k_cu_e1699f556thrust24THRUST_300001_SM_1000_NS12placeholders2_3E,@object
	.size		_ZN34_INTERNAL_b01a206f_4_k_cu_e1699f556thrust24THRUST_300001_SM_1000_NS12placeholders2_3E,(_ZN34_INTERNAL_b01a206f_4_k_cu_e1699f554cuda3std3__45__cpo4cendE - _ZN34_INTERNAL_b01a206f_4_k_cu_e1699f556thrust24THRUST_300001_SM_1000_NS12placeholders2_3E)
_ZN34_INTERNAL_b01a206f_4_k_cu_e1699f556thrust24THRUST_300001_SM_1000_NS12placeholders2_3E:
	.zero		1
	.type		_ZN34_INTERNAL_b01a206f_4_k_cu_e1699f554cuda3std3__45__cpo4cendE,@object
	.size		_ZN34_INTERNAL_b01a206f_4_k_cu_e1699f554cuda3std3__45__cpo4cendE,(_ZN34_INTERNAL_b01a206f_4_k_cu_e1699f554cuda3std6ranges3__45__cpo4cendE - _ZN34_INTERNAL_b01a206f_4_k_cu_e1699f554cuda3std3__45__cpo4cendE)
_ZN34_INTERNAL_b01a206f_4_k_cu_e1699f554cuda3std3__45__cpo4cendE:
	.zero		1
	.type		_ZN34_INTERNAL_b01a206f_4_k_cu_e1699f554cuda3std6ranges3__45__cpo4cendE,@object
	.size		_ZN34_INTERNAL_b01a206f_4_k_cu_e1699f554cuda3std6ranges3__45__cpo4cendE,(_ZN34_INTERNAL_b01a206f_4_k_cu_e1699f556thrust24THRUST_300001_SM_1000_NS12placeholders2_7E - _ZN34_INTERNAL_b01a206f_4_k_cu_e1699f554cuda3std6ranges3__45__cpo4cendE)
_ZN34_INTERNAL_b01a206f_4_k_cu_e1699f554cuda3std6ranges3__45__cpo4cendE:
	.zero		1
	.type		_ZN34_INTERNAL_b01a206f_4_k_cu_e1699f556thrust24THRUST_300001_SM_1000_NS12placeholders2_7E,@object
	.size		_ZN34_INTERNAL_b01a206f_4_k_cu_e1699f556thrust24THRUST_300001_SM_1000_NS12placeholders2_7E,(_ZN34_INTERNAL_b01a206f_4_k_cu_e1699f554cuda3std3__45__cpo5crendE - _ZN34_INTERNAL_b01a206f_4_k_cu_e1699f556thrust24THRUST_300001_SM_1000_NS12placeholders2_7E)
_ZN34_INTERNAL_b01a206f_4_k_cu_e1699f556thrust24THRUST_300001_SM_1000_NS12placeholders2_7E:
	.zero		1
	.type		_ZN34_INTERNAL_b01a206f_4_k_cu_e1699f554cuda3std3__45__cpo5crendE,@object
	.size		_ZN34_INTERNAL_b01a206f_4_k_cu_e1699f554cuda3std3__45__cpo5crendE,(_ZN34_INTERNAL_b01a206f_4_k_cu_e1699f554cuda3std6ranges3__45__cpo4prevE - _ZN34_INTERNAL_b01a206f_4_k_cu_e1699f554cuda3std3__45__cpo5crendE)
_ZN34_INTERNAL_b01a206f_4_k_cu_e1699f554cuda3std3__45__cpo5crendE:
	.zero		1
	.type		_ZN34_INTERNAL_b01a206f_4_k_cu_e1699f554cuda3std6ranges3__45__cpo4prevE,@object
	.size		_ZN34_INTERNAL_b01a206f_4_k_cu_e1699f554cuda3std6ranges3__45__cpo4prevE,(_ZN34_INTERNAL_b01a206f_4_k_cu_e1699f554cuda3std6ranges3__45__cpo9iter_moveE - _ZN34_INTERNAL_b01a206f_4_k_cu_e1699f554cuda3std6ranges3__45__cpo4prevE)
_ZN34_INTERNAL_b01a206f_4_k_cu_e1699f554cuda3std6ranges3__45__cpo4prevE:
	.zero		1
	.type		_ZN34_INTERNAL_b01a206f_4_k_cu_e1699f554cuda3std6ranges3__45__cpo9iter_moveE,@object
	.size		_ZN34_INTERNAL_b01a206f_4_k_cu_e1699f554cuda3std6ranges3__45__cpo9iter_moveE,(_ZN34_INTERNAL_b01a206f_4_k_cu_e1699f556thrust24THRUST_300001_SM_1000_NS6system6detail10sequential3seqE - _ZN34_INTERNAL_b01a206f_4_k_cu_e1699f554cuda3std6ranges3__45__cpo9iter_moveE)
_ZN34_INTERNAL_b01a206f_4_k_cu_e1699f554cuda3std6ranges3__45__cpo9iter_moveE:
	.zero		1
	.type		_ZN34_INTERNAL_b01a206f_4_k_cu_e1699f556thrust24THRUST_300001_SM_1000_NS6system6detail10sequential3seqE,@object
	.size		_ZN34_INTERNAL_b01a206f_4_k_cu_e1699f556thrust24THRUST_300001_SM_1000_NS6system6detail10sequential3seqE,(_ZN34_INTERNAL_b01a206f_4_k_cu_e1699f556thrust24THRUST_300001_SM_1000_NS12placeholders2_9E - _ZN34_INTERNAL_b01a206f_4_k_cu_e1699f556thrust24THRUST_300001_SM_1000_NS6system6detail10sequential3seqE)
_ZN34_INTERNAL_b01a206f_4_k_cu_e1699f556thrust24THRUST_300001_SM_1000_NS6system6detail10sequential3seqE:
	.zero		1
	.type		_ZN34_INTERNAL_b01a206f_4_k_cu_e1699f556thrust24THRUST_300001_SM_1000_NS12placeholders2_9E,@object
	.size		_ZN34_INTERNAL_b01a206f_4_k_cu_e1699f556thrust24THRUST_300001_SM_1000_NS12placeholders2_9E,(_ZN34_INTERNAL_b01a206f_4_k_cu_e1699f554cuda3std3__419piecewise_constructE - _ZN34_INTERNAL_b01a206f_4_k_cu_e1699f556thrust24THRUST_300001_SM_1000_NS12placeholders2_9E)
_ZN34_INTERNAL_b01a206f_4_k_cu_e1699f556thrust24THRUST_300001_SM_1000_NS12placeholders2_9E:
	.zero		1
	.type		_ZN34_INTERNAL_b01a206f_4_k_cu_e1699f554cuda3std3__419piecewise_constructE,@object
	.size		_ZN34_INTERNAL_b01a206f_4_k_cu_e1699f554cuda3std3__419piecewise_constructE,(_ZN34_INTERNAL_b01a206f_4_k_cu_e1699f554cuda3std6ranges3__45__cpo5cdataE - _ZN34_INTERNAL_b01a206f_4_k_cu_e1699f554cuda3std3__419piecewise_constructE)
_ZN34_INTERNAL_b01a206f_4_k_cu_e1699f554cuda3std3__419piecewise_constructE:
	.zero		1
	.type		_ZN34_INTERNAL_b01a206f_4_k_cu_e1699f554cuda3std6ranges3__45__cpo5cdataE,@object
	.size		_ZN34_INTERNAL_b01a206f_4_k_cu_e1699f554cuda3std6ranges3__45__cpo5cdataE,(_ZN34_INTERNAL_b01a206f_4_k_cu_e1699f556thrust24THRUST_300001_SM_1000_NS12placeholders2_1E - _ZN34_INTERNAL_b01a206f_4_k_cu_e1699f554cuda3std6ranges3__45__cpo5cdataE)
_ZN34_INTERNAL_b01a206f_4_k_cu_e1699f554cuda3std6ranges3__45__cpo5cdataE:
	.zero		1
	.type		_ZN34_INTERNAL_b01a206f_4_k_cu_e1699f556thrust24THRUST_300001_SM_1000_NS12placeholders2_1E,@object
	.size		_ZN34_INTERNAL_b01a206f_4_k_cu_e1699f556thrust24THRUST_300001_SM_1000_NS12placeholders2_1E,(_ZN34_INTERNAL_b01a206f_4_k_cu_e1699f554cuda3std3__45__cpo3endE - _ZN34_INTERNAL_b01a206f_4_k_cu_e1699f556thrust24THRUST_300001_SM_1000_NS12placeholders2_1E)
_ZN34_INTERNAL_b01a206f_4_k_cu_e1699f556thrust24THRUST_300001_SM_1000_NS12placeholders2_1E:
	.zero		1
	.type		_ZN34_INTERNAL_b01a206f_4_k_cu_e1699f554cuda3std3__45__cpo3endE,@object
	.size		_ZN34_INTERNAL_b01a206f_4_k_cu_e1699f554cuda3std3__45__cpo3endE,(_ZN34_INTERNAL_b01a206f_4_k_cu_e1699f554cuda3std6ranges3__45__cpo3endE - _ZN34_INTERNAL_b01a206f_4_k_cu_e1699f554cuda3std3__45__cpo3endE)
_ZN34_INTERNAL_b01a206f_4_k_cu_e1699f554cuda3std3__45__cpo3endE:
	.zero		1
	.type		_ZN34_INTERNAL_b01a206f_4_k_cu_e1699f554cuda3std6ranges3__45__cpo3endE,@object
	.size		_ZN34_INTERNAL_b01a206f_4_k_cu_e1699f554cuda3std6ranges3__45__cpo3endE,(_ZN34_INTERNAL_b01a206f_4_k_cu_e1699f556thrust24THRUST_300001_SM_1000_NS12placeholders2_5E - _ZN34_INTERNAL_b01a206f_4_k_cu_e1699f554cuda3std6ranges3__45__cpo3endE)
_ZN34_INTERNAL_b01a206f_4_k_cu_e1699f554cuda3std6ranges3__45__cpo3endE:
	.zero		1
	.type		_ZN34_INTERNAL_b01a206f_4_k_cu_e1699f556thrust24THRUST_300001_SM_1000_NS12placeholders2_5E,@object
	.size		_ZN34_INTERNAL_b01a206f_4_k_cu_e1699f556thrust24THRUST_300001_SM_1000_NS12placeholders2_5E,(_ZN34_INTERNAL_b01a206f_4_k_cu_e1699f554cuda3std3__45__cpo4rendE - _ZN34_INTERNAL_b01a206f_4_k_cu_e1699f556thrust24THRUST_300001_SM_1000_NS12placeholders2_5E)
_ZN34_INTERNAL_b01a206f_4_k_cu_e1699f556thrust24THRUST_300001_SM_1000_NS12placeholders2_5E:
	.zero		1
	.type		_ZN34_INTERNAL_b01a206f_4_k_cu_e1699f554cuda3std3__45__cpo4rendE,@object
	.size		_ZN34_INTERNAL_b01a206f_4_k_cu_e1699f554cuda3std3__45__cpo4rendE,(_ZN34_INTERNAL_b01a206f_4_k_cu_e1699f554cuda3std6ranges3__45__cpo9iter_swapE - _ZN34_INTERNAL_b01a206f_4_k_cu_e1699f554cuda3std3__45__cpo4rendE)
_ZN34_INTERNAL_b01a206f_4_k_cu_e1699f554cuda3std3__45__cpo4rendE:
	.zero		1
	.type		_ZN34_INTERNAL_b01a206f_4_k_cu_e1699f554cuda3std6ranges3__45__cpo9iter_swapE,@object
	.size		_ZN34_INTERNAL_b01a206f_4_k_cu_e1699f554cuda3std6ranges3__45__cpo9iter_swapE,(_ZN34_INTERNAL_b01a206f_4_k_cu_e1699f554cuda3std3__48unexpectE - _ZN34_INTERNAL_b01a206f_4_k_cu_e1699f554cuda3std6ranges3__45__cpo9iter_swapE)
_ZN34_INTERNAL_b01a206f_4_k_cu_e1699f554cuda3std6ranges3__45__cpo9iter_swapE:
	.zero		1
	.type		_ZN34_INTERNAL_b01a206f_4_k_cu_e1699f554cuda3std3__48unexpectE,@object
	.size		_ZN34_INTERNAL_b01a206f_4_k_cu_e1699f554cuda3std3__48unexpectE,(_ZN34_INTERNAL_b01a206f_4_k_cu_e1699f556thrust24THRUST_300001_SM_1000_NS8cuda_cub3parE - _ZN34_INTERNAL_b01a206f_4_k_cu_e1699f554cuda3std3__48unexpectE)
_ZN34_INTERNAL_b01a206f_4_k_cu_e1699f554cuda3std3__48unexpectE:
	.zero		1
	.type		_ZN34_INTERNAL_b01a206f_4_k_cu_e1699f556thrust24THRUST_300001_SM_1000_NS8cuda_cub3parE,@object
	.size		_ZN34_INTERNAL_b01a206f_4_k_cu_e1699f556thrust24THRUST_300001_SM_1000_NS8cuda_cub3parE,(.L_29 - _ZN34_INTERNAL_b01a206f_4_k_cu_e1699f556thrust24THRUST_300001_SM_1000_NS8cuda_cub3parE)
_ZN34_INTERNAL_b01a206f_4_k_cu_e1699f556thrust24THRUST_300001_SM_1000_NS8cuda_cub3parE:
	.zero		1
.L_29:


//--------------------- .nv.constant0._ZN3cub18CUB_300001_SM_10006detail11EmptyKernelIvEEvv --------------------------
	.section	.nv.constant0._ZN3cub18CUB_300001_SM_10006detail11EmptyKernelIvEEvv,"a",@progbits
	.sectionflags	@""
	.align	4
.nv.constant0._ZN3cub18CUB_300001_SM_10006detail11EmptyKernelIvEEvv:
	.zero		896


//--------------------- .nv.constant0._Z8k2_scorePtS_Pdi --------------------------
	.section	.nv.constant0._Z8k2_scorePtS_Pdi,"a",@progbits
	.sectionflags	@""
	.align	4
.nv.constant0._Z8k2_scorePtS_Pdi:
	.zero		924


//--------------------- .nv.constant0._Z23build_contingency_tablePmPtS0_ii --------------------------
	.section	.nv.constant0._Z23build_contingency_tablePmPtS0_ii,"a",@progbits
	.sectionflags	@""
	.align	4
.nv.constant0._Z23build_contingency_tablePmPtS0_ii:
	.zero		928


//--------------------- SYMBOLS --------------------------

	.type		.nv.reservedSmem.offset0,@object
	.size		.nv.reservedSmem.offset0,0x4
